	.target	sm_90a

	.elftype	@"ET_EXEC"


//--------------------- .note.nv.tkinfo           --------------------------
	.section	.note.nv.tkinfo,"",@"SHT_NOTE"
	.sectionflags	@"SHF_NOTE_NV_TKINFO"
	.tkinfo
        /*0018*/ 	.word	0x00000002
        /*0030*/ 	.string	""
        /*0030*/ 	.string	"ptxas"
        /*0030*/ 	.string	"Cuda compilation tools, release 13.0, V13.0.88"
        /*0030*/ 	.string	"Build cuda_13.0.r13.0/compiler.36424714_0"
        /*0030*/ 	.string	"-arch sm_90a -m 64 "



//--------------------- .note.nv.cuinfo           --------------------------
	.section	.note.nv.cuinfo,"",@"SHT_NOTE"
	.sectionflags	@"SHF_NOTE_NV_CUINFO"
        /*0018*/ 	.short	0x0002
        /*001a*/ 	.short	0x005a
        /*001c*/ 	.short	0x0082
	.zero		2


//--------------------- .nv.info                  --------------------------
	.section	.nv.info,"",@"SHT_CUDA_INFO"
	.align	4


	//----- nvinfo : EIATTR_REGCOUNT
	.align		4
        /*0000*/ 	.byte	0x04, 0x2f
        /*0002*/ 	.short	(.L_12 - .L_11)
	.align		4
.L_11:
        /*0004*/ 	.word	index@(_ZN7cutlass13device_kernelINS_4gemm6kernel13GemmUniversalIN4cute5tupleIJiiiiEEENS1_10collective13CollectiveMmaINS1_37MainloopSm90TmaGmmaWarpSpecializedFP8ILi22ENS5_IJNS4_1CILi1EEENSA_ILi2EEESB_EEENS1_35KernelTmaWarpSpecializedCooperativeEEENS5_IJNSA_ILi256EEENSA_ILi64EEENSA_ILi32EEEEEENS_12float_e5m2_tENS5_IJlSB_lEEESK_SL_NS4_8TiledMMAINS4_8MMA_AtomIJNS4_4SM904GMMA30MMA_64x64x32_F32E5M2E5M2_SS_TNILNSP_7ScaleInE1ELSR_1EEEEEENS4_6LayoutINS5_IJSC_SB_SB_EEENS5_IJSB_NSA_ILi0EEESW_EEEEENS5_IJNS4_10UnderscoreESZ_SZ_EEEEENS4_23SM90_TMA_LOAD_MULTICASTENS4_14ComposedLayoutINS4_7SwizzleILi1ELi4ELi3EEENS4_18smem_ptr_flag_bitsILi8EEENSU_INS5_IJNSA_ILi8EEESI_EEENS5_IJSI_SB_EEEEEEEvNS4_8identityENS4_13SM90_TMA_LOADES1C_vS1D_EENS_8epilogue10collective6detail29Sm90TmaWarpSpecializedAdapterINS1H_15DefaultEpilogueISK_SL_SL_NS1G_6thread17LinearCombinationISK_Li1EffLNS1L_9ScaleType4KindE0ELNS_15FloatRoundStyleE2ESK_EENS1_15EpilogueDefaultEEEEEvvEEEEvNT_6ParamsE)
        /*0008*/ 	.word	0x000000a8


	//----- nvinfo : EIATTR_FRAME_SIZE
	.align		4
.L_12:
        /*000c*/ 	.byte	0x04, 0x11
        /*000e*/ 	.short	(.L_14 - .L_13)
	.align		4
.L_13:
        /*0010*/ 	.word	index@(_ZN7cutlass13device_kernelINS_4gemm6kernel13GemmUniversalIN4cute5tupleIJiiiiEEENS1_10collective13CollectiveMmaINS1_37MainloopSm90TmaGmmaWarpSpecializedFP8ILi22ENS5_IJNS4_1CILi1EEENSA_ILi2EEESB_EEENS1_35KernelTmaWarpSpecializedCooperativeEEENS5_IJNSA_ILi256EEENSA_ILi64EEENSA_ILi32EEEEEENS_12float_e5m2_tENS5_IJlSB_lEEESK_SL_NS4_8TiledMMAINS4_8MMA_AtomIJNS4_4SM904GMMA30MMA_64x64x32_F32E5M2E5M2_SS_TNILNSP_7ScaleInE1ELSR_1EEEEEENS4_6LayoutINS5_IJSC_SB_SB_EEENS5_IJSB_NSA_ILi0EEESW_EEEEENS5_IJNS4_10UnderscoreESZ_SZ_EEEEENS4_23SM90_TMA_LOAD_MULTICASTENS4_14ComposedLayoutINS4_7SwizzleILi1ELi4ELi3EEENS4_18smem_ptr_flag_bitsILi8EEENSU_INS5_IJNSA_ILi8EEESI_EEENS5_IJSI_SB_EEEEEEEvNS4_8identityENS4_13SM90_TMA_LOADES1C_vS1D_EENS_8epilogue10collective6detail29Sm90TmaWarpSpecializedAdapterINS1H_15DefaultEpilogueISK_SL_SL_NS1G_6thread17LinearCombinationISK_Li1EffLNS1L_9ScaleType4KindE0ELNS_15FloatRoundStyleE2ESK_EENS1_15EpilogueDefaultEEEEEvvEEEEvNT_6ParamsE)
        /*0014*/ 	.word	0x00000000


	//----- nvinfo : EIATTR_MIN_STACK_SIZE
	.align		4
.L_14:
        /*0018*/ 	.byte	0x04, 0x12
        /*001a*/ 	.short	(.L_16 - .L_15)
	.align		4
.L_15:
        /*001c*/ 	.word	index@(_ZN7cutlass13device_kernelINS_4gemm6kernel13GemmUniversalIN4cute5tupleIJiiiiEEENS1_10collective13CollectiveMmaINS1_37MainloopSm90TmaGmmaWarpSpecializedFP8ILi22ENS5_IJNS4_1CILi1EEENSA_ILi2EEESB_EEENS1_35KernelTmaWarpSpecializedCooperativeEEENS5_IJNSA_ILi256EEENSA_ILi64EEENSA_ILi32EEEEEENS_12float_e5m2_tENS5_IJlSB_lEEESK_SL_NS4_8TiledMMAINS4_8MMA_AtomIJNS4_4SM904GMMA30MMA_64x64x32_F32E5M2E5M2_SS_TNILNSP_7ScaleInE1ELSR_1EEEEEENS4_6LayoutINS5_IJSC_SB_SB_EEENS5_IJSB_NSA_ILi0EEESW_EEEEENS5_IJNS4_10UnderscoreESZ_SZ_EEEEENS4_23SM90_TMA_LOAD_MULTICASTENS4_14ComposedLayoutINS4_7SwizzleILi1ELi4ELi3EEENS4_18smem_ptr_flag_bitsILi8EEENSU_INS5_IJNSA_ILi8EEESI_EEENS5_IJSI_SB_EEEEEEEvNS4_8identityENS4_13SM90_TMA_LOADES1C_vS1D_EENS_8epilogue10collective6detail29Sm90TmaWarpSpecializedAdapterINS1H_15DefaultEpilogueISK_SL_SL_NS1G_6thread17LinearCombinationISK_Li1EffLNS1L_9ScaleType4KindE0ELNS_15FloatRoundStyleE2ESK_EENS1_15EpilogueDefaultEEEEEvvEEEEvNT_6ParamsE)
        /*0020*/ 	.word	0x00000000
.L_16:


//--------------------- .nv.compat                --------------------------
	.section	.nv.compat,"",@"SHT_CUDA_COMPAT_INFO"
	.align	4
        /*0000*/ 	.byte	0x02, 0x09, 0x01, 0x00, 0x02, 0x02, 0x04, 0x00, 0x02, 0x05, 0x05, 0x00, 0x03, 0x07, 0x01, 0x01
        /*0010*/ 	.byte	0x02, 0x03, 0x01, 0x00, 0x02, 0x06, 0x01, 0x00, 0x04, 0x0b, 0x08, 0x00, 0x00, 0x00, 0x00, 0x00
        /*0020*/ 	.byte	0x00, 0x00, 0x00, 0x00


//--------------------- .nv.info._ZN7cutlass13device_kernelINS_4gemm6kernel13GemmUniversalIN4cute5tupleIJiiiiEEENS1_10collective13CollectiveMmaINS1_37MainloopSm90TmaGmmaWarpSpecializedFP8ILi22ENS5_IJNS4_1CILi1EEENSA_ILi2EEESB_EEENS1_35KernelTmaWarpSpecializedCooperativeEEENS5_IJNSA_ILi256EEENSA_ILi64EEENSA_ILi32EEEEEENS_12float_e5m2_tENS5_IJlSB_lEEESK_SL_NS4_8TiledMMAINS4_8MMA_AtomIJNS4_4SM904GMMA30MMA_64x64x32_F32E5M2E5M2_SS_TNILNSP_7ScaleInE1ELSR_1EEEEEENS4_6LayoutINS5_IJSC_SB_SB_EEENS5_IJSB_NSA_ILi0EEESW_EEEEENS5_IJNS4_10UnderscoreESZ_SZ_EEEEENS4_23SM90_TMA_LOAD_MULTICASTENS4_14ComposedLayoutINS4_7SwizzleILi1ELi4ELi3EEENS4_18smem_ptr_flag_bitsILi8EEENSU_INS5_IJNSA_ILi8EEESI_EEENS5_IJSI_SB_EEEEEEEvNS4_8identityENS4_13SM90_TMA_LOADES1C_vS1D_EENS_8epilogue10collective6detail29Sm90TmaWarpSpecializedAdapterINS1H_15DefaultEpilogueISK_SL_SL_NS1G_6thread17LinearCombinationISK_Li1EffLNS1L_9ScaleType4KindE0ELNS_15FloatRoundStyleE2ESK_EENS1_15EpilogueDefaultEEEEEvvEEEEvNT_6ParamsE --------------------------
	.section	.nv.info._ZN7cutlass13device_kernelINS_4gemm6kernel13GemmUniversalIN4cute5tupleIJiiiiEEENS1_10collective13CollectiveMmaINS1_37MainloopSm90TmaGmmaWarpSpecializedFP8ILi22ENS5_IJNS4_1CILi1EEENSA_ILi2EEESB_EEENS1_35KernelTmaWarpSpecializedCooperativeEEENS5_IJNSA_ILi256EEENSA_ILi64EEENSA_ILi32EEEEEENS_12float_e5m2_tENS5_IJlSB_lEEESK_SL_NS4_8TiledMMAINS4_8MMA_AtomIJNS4_4SM904GMMA30MMA_64x64x32_F32E5M2E5M2_SS_TNILNSP_7ScaleInE1ELSR_1EEEEEENS4_6LayoutINS5_IJSC_SB_SB_EEENS5_IJSB_NSA_ILi0EEESW_EEEEENS5_IJNS4_10UnderscoreESZ_SZ_EEEEENS4_23SM90_TMA_LOAD_MULTICASTENS4_14ComposedLayoutINS4_7SwizzleILi1ELi4ELi3EEENS4_18smem_ptr_flag_bitsILi8EEENSU_INS5_IJNSA_ILi8EEESI_EEENS5_IJSI_SB_EEEEEEEvNS4_8identityENS4_13SM90_TMA_LOADES1C_vS1D_EENS_8epilogue10collective6detail29Sm90TmaWarpSpecializedAdapterINS1H_15DefaultEpilogueISK_SL_SL_NS1G_6thread17LinearCombinationISK_Li1EffLNS1L_9ScaleType4KindE0ELNS_15FloatRoundStyleE2ESK_EENS1_15EpilogueDefaultEEEEEvvEEEEvNT_6ParamsE,"",@"SHT_CUDA_INFO"
	.sectionflags	@""
	.align	4


	//----- nvinfo : EIATTR_CUDA_API_VERSION
	.align		4
        /*0000*/ 	.byte	0x04, 0x37
        /*0002*/ 	.short	(.L_18 - .L_17)
.L_17:
        /*0004*/ 	.word	0x00000082


	//----- nvinfo : EIATTR_KPARAM_INFO
	.align		4
.L_18:
        /*0008*/ 	.byte	0x04, 0x17
        /*000a*/ 	.short	(.L_20 - .L_19)
.L_19:
        /*000c*/ 	.word	0x00000000
        /*0010*/ 	.short	0x0000
        /*0012*/ 	.short	0x0070
        /*0014*/ 	.byte	0x00, 0xf0, 0x01, 0x10


	//----- nvinfo : EIATTR_SPARSE_MMA_MASK
	.align		4
.L_20:
        /*0018*/ 	.byte	0x03, 0x50
        /*001a*/ 	.short	0x0000


	//----- nvinfo : EIATTR_MAXREG_COUNT
	.align		4
        /*001c*/ 	.byte	0x03, 0x1b
        /*001e*/ 	.short	0x00a8


	//----- nvinfo : EIATTR_NUM_BARRIERS
	.align		4
        /*0020*/ 	.byte	0x02, 0x4c
        /*0022*/ 	.byte	0x01
	.zero		1


	//----- nvinfo : EIATTR_MERCURY_ISA_VERSION
	.align		4
        /*0024*/ 	.byte	0x03, 0x5f
        /*0026*/ 	.short	0x0101


	//----- nvinfo : EIATTR_INT_WARP_WIDE_INSTR_OFFSETS
	.align		4
        /*0028*/ 	.byte	0x04, 0x31
        /*002a*/ 	.short	(.L_22 - .L_21)


	//   ....[0]....
.L_21:
        /*002c*/ 	.word	0x000006b0


	//   ....[1]....
        /*0030*/ 	.word	0x000006d0


	//   ....[2]....
        /*0034*/ 	.word	0x000008a0


	//----- nvinfo : EIATTR_COOP_GROUP_MASK_REGIDS
	.align		4
.L_22:
        /*0038*/ 	.byte	0x04, 0x29
        /*003a*/ 	.short	(.L_24 - .L_23)


	//   ....[0]....
.L_23:
        /*003c*/ 	.word	0xffffffff


	//   ....[1]....
        /*0040*/ 	.word	0xffffffff


	//   ....[2]....
        /*0044*/ 	.word	0xffffffff


	//   ....[3]....
        /*0048*/ 	.word	0xffffffff


	//   ....[4]....
        /*004c*/ 	.word	0xffffffff


	//   ....[5]....
        /*0050*/ 	.word	0xffffffff


	//----- nvinfo : EIATTR_COOP_GROUP_INSTR_OFFSETS
	.align		4
.L_24:
        /*0054*/ 	.byte	0x04, 0x28
        /*0056*/ 	.short	(.L_26 - .L_25)


	//   ....[0]....
.L_25:
        /*0058*/ 	.word	0x00000060


	//   ....[1]....
        /*005c*/ 	.word	0x00000070


	//   ....[2]....
        /*0060*/ 	.word	0x00000130


	//   ....[3]....
        /*0064*/ 	.word	0x00000530


	//   ....[4]....
        /*0068*/ 	.word	0x000009e0


	//   ....[5]....
        /*006c*/ 	.word	0x00001460


	//----- nvinfo : EIATTR_REG_RECONFIG
	.align		4
.L_26:
        /*0070*/ 	.byte	0x01, 0x54
	.zero		2


	//----- nvinfo : EIATTR_MBARRIER_INSTR_OFFSETS
	.align		4
        /*0074*/ 	.byte	0x04, 0x39
        /*0076*/ 	.short	(.L_28 - .L_27)


	//   ....[0]....
.L_27:
        /*0078*/ 	.word	0x00000250
        /*007c*/ 	.word	0x000000ff
        /*0080*/ 	.word	0x00000000
        /*0084*/ 	.short	0x0100
        /*0086*/ 	.byte	0x08
	.zero		1


	//   ....[1]....
        /*0088*/ 	.word	0x00000260
        /*008c*/ 	.word	0x000000ff
        /*0090*/ 	.word	0x000000b0
        /*0094*/ 	.short	0x0100
        /*0096*/ 	.byte	0x08
	.zero		1


	//   ....[2]....
        /*0098*/ 	.word	0x00000270
        /*009c*/ 	.word	0x000000ff
        /*00a0*/ 	.word	0x00000008
        /*00a4*/ 	.short	0x0100
        /*00a6*/ 	.byte	0x08
	.zero		1


	//   ....[3]....
        /*00a8*/ 	.word	0x00000280
        /*00ac*/ 	.word	0x000000ff
        /*00b0*/ 	.word	0x000000b8
        /*00b4*/ 	.short	0x0100
        /*00b6*/ 	.byte	0x08
	.zero		1


	//   ....[4]....
        /*00b8*/ 	.word	0x00000290
        /*00bc*/ 	.word	0x000000ff
        /*00c0*/ 	.word	0x00000010
        /*00c4*/ 	.short	0x0100
        /*00c6*/ 	.byte	0x08
	.zero		1


	//   ....[5]....
        /*00c8*/ 	.word	0x000002a0
        /*00cc*/ 	.word	0x000000ff
        /*00d0*/ 	.word	0x000000c0
        /*00d4*/ 	.short	0x0100
        /*00d6*/ 	.byte	0x08
	.zero		1


	//   ....[6]....
        /*00d8*/ 	.word	0x000002b0
        /*00dc*/ 	.word	0x000000ff
        /*00e0*/ 	.word	0x00000018
        /*00e4*/ 	.short	0x0100
        /*00e6*/ 	.byte	0x08
	.zero		1


	//   ....[7]....
        /*00e8*/ 	.word	0x000002c0
        /*00ec*/ 	.word	0x000000ff
        /*00f0*/ 	.word	0x000000c8
        /*00f4*/ 	.short	0x0100
        /*00f6*/ 	.byte	0x08
	.zero		1


	//   ....[8]....
        /*00f8*/ 	.word	0x000002d0
        /*00fc*/ 	.word	0x000000ff
        /*0100*/ 	.word	0x00000020
        /*0104*/ 	.short	0x0100
        /*0106*/ 	.byte	0x08
	.zero		1


	//   ....[9]....
        /*0108*/ 	.word	0x000002e0
        /*010c*/ 	.word	0x000000ff
        /*0110*/ 	.word	0x000000d0
        /*0114*/ 	.short	0x0100
        /*0116*/ 	.byte	0x08
	.zero		1


	//   ....[10]....
        /*0118*/ 	.word	0x000002f0
        /*011c*/ 	.word	0x000000ff
        /*0120*/ 	.word	0x00000028
        /*0124*/ 	.short	0x0100
        /*0126*/ 	.byte	0x08
	.zero		1


	//   ....[11]....
        /*0128*/ 	.word	0x00000300
        /*012c*/ 	.word	0x000000ff
        /*0130*/ 	.word	0x000000d8
        /*0134*/ 	.short	0x0100
        /*0136*/ 	.byte	0x08
	.zero		1


	//   ....[12]....
        /*0138*/ 	.word	0x00000310
        /*013c*/ 	.word	0x000000ff
        /*0140*/ 	.word	0x00000030
        /*0144*/ 	.short	0x0100
        /*0146*/ 	.byte	0x08
	.zero		1


	//   ....[13]....
        /*0148*/ 	.word	0x00000320
        /*014c*/ 	.word	0x000000ff
        /*0150*/ 	.word	0x000000e0
        /*0154*/ 	.short	0x0100
        /*0156*/ 	.byte	0x08
	.zero		1


	//   ....[14]....
        /*0158*/ 	.word	0x00000330
        /*015c*/ 	.word	0x000000ff
        /*0160*/ 	.word	0x00000038
        /*0164*/ 	.short	0x0100
        /*0166*/ 	.byte	0x08
	.zero		1


	//   ....[15]....
        /*0168*/ 	.word	0x00000340
        /*016c*/ 	.word	0x000000ff
        /*0170*/ 	.word	0x000000e8
        /*0174*/ 	.short	0x0100
        /*0176*/ 	.byte	0x08
	.zero		1


	//   ....[16]....
        /*0178*/ 	.word	0x00000350
        /*017c*/ 	.word	0x000000ff
        /*0180*/ 	.word	0x00000040
        /*0184*/ 	.short	0x0100
        /*0186*/ 	.byte	0x08
	.zero		1


	//   ....[17]....
        /*0188*/ 	.word	0x00000360
        /*018c*/ 	.word	0x000000ff
        /*0190*/ 	.word	0x000000f0
        /*0194*/ 	.short	0x0100
        /*0196*/ 	.byte	0x08
	.zero		1


	//   ....[18]....
        /*0198*/ 	.word	0x00000370
        /*019c*/ 	.word	0x000000ff
        /*01a0*/ 	.word	0x00000048
        /*01a4*/ 	.short	0x0100
        /*01a6*/ 	.byte	0x08
	.zero		1


	//   ....[19]....
        /*01a8*/ 	.word	0x00000380
        /*01ac*/ 	.word	0x000000ff
        /*01b0*/ 	.word	0x000000f8
        /*01b4*/ 	.short	0x0100
        /*01b6*/ 	.byte	0x08
	.zero		1


	//   ....[20]....
        /*01b8*/ 	.word	0x00000390
        /*01bc*/ 	.word	0x000000ff
        /*01c0*/ 	.word	0x00000050
        /*01c4*/ 	.short	0x0100
        /*01c6*/ 	.byte	0x08
	.zero		1


	//   ....[21]....
        /*01c8*/ 	.word	0x000003a0
        /*01cc*/ 	.word	0x000000ff
        /*01d0*/ 	.word	0x00000100
        /*01d4*/ 	.short	0x0100
        /*01d6*/ 	.byte	0x08
	.zero		1


	//   ....[22]....
        /*01d8*/ 	.word	0x000003b0
        /*01dc*/ 	.word	0x000000ff
        /*01e0*/ 	.word	0x00000058
        /*01e4*/ 	.short	0x0100
        /*01e6*/ 	.byte	0x08
	.zero		1


	//   ....[23]....
        /*01e8*/ 	.word	0x000003c0
        /*01ec*/ 	.word	0x000000ff
        /*01f0*/ 	.word	0x00000108
        /*01f4*/ 	.short	0x0100
        /*01f6*/ 	.byte	0x08
	.zero		1


	//   ....[24]....
        /*01f8*/ 	.word	0x000003d0
        /*01fc*/ 	.word	0x000000ff
        /*0200*/ 	.word	0x00000060
        /*0204*/ 	.short	0x0100
        /*0206*/ 	.byte	0x08
	.zero		1


	//   ....[25]....
        /*0208*/ 	.word	0x000003e0
        /*020c*/ 	.word	0x000000ff
        /*0210*/ 	.word	0x00000110
        /*0214*/ 	.short	0x0100
        /*0216*/ 	.byte	0x08
	.zero		1


	//   ....[26]....
        /*0218*/ 	.word	0x000003f0
        /*021c*/ 	.word	0x000000ff
        /*0220*/ 	.word	0x00000068
        /*0224*/ 	.short	0x0100
        /*0226*/ 	.byte	0x08
	.zero		1


	//   ....[27]....
        /*0228*/ 	.word	0x00000400
        /*022c*/ 	.word	0x000000ff
        /*0230*/ 	.word	0x00000118
        /*0234*/ 	.short	0x0100
        /*0236*/ 	.byte	0x08
	.zero		1


	//   ....[28]....
        /*0238*/ 	.word	0x00000410
        /*023c*/ 	.word	0x000000ff
        /*0240*/ 	.word	0x00000070
        /*0244*/ 	.short	0x0100
        /*0246*/ 	.byte	0x08
	.zero		1


	//   ....[29]....
        /*0248*/ 	.word	0x00000420
        /*024c*/ 	.word	0x000000ff
        /*0250*/ 	.word	0x00000120
        /*0254*/ 	.short	0x0100
        /*0256*/ 	.byte	0x08
	.zero		1


	//   ....[30]....
        /*0258*/ 	.word	0x00000430
        /*025c*/ 	.word	0x000000ff
        /*0260*/ 	.word	0x00000078
        /*0264*/ 	.short	0x0100
        /*0266*/ 	.byte	0x08
	.zero		1


	//   ....[31]....
        /*0268*/ 	.word	0x00000440
        /*026c*/ 	.word	0x000000ff
        /*0270*/ 	.word	0x00000128
        /*0274*/ 	.short	0x0100
        /*0276*/ 	.byte	0x08
	.zero		1


	//   ....[32]....
        /*0278*/ 	.word	0x00000450
        /*027c*/ 	.word	0x000000ff
        /*0280*/ 	.word	0x00000080
        /*0284*/ 	.short	0x0100
        /*0286*/ 	.byte	0x08
	.zero		1


	//   ....[33]....
        /*0288*/ 	.word	0x00000460
        /*028c*/ 	.word	0x000000ff
        /*0290*/ 	.word	0x00000130
        /*0294*/ 	.short	0x0100
        /*0296*/ 	.byte	0x08
	.zero		1


	//   ....[34]....
        /*0298*/ 	.word	0x00000470
        /*029c*/ 	.word	0x000000ff
        /*02a0*/ 	.word	0x00000088
        /*02a4*/ 	.short	0x0100
        /*02a6*/ 	.byte	0x08
	.zero		1


	//   ....[35]....
        /*02a8*/ 	.word	0x00000480
        /*02ac*/ 	.word	0x000000ff
        /*02b0*/ 	.word	0x00000138
        /*02b4*/ 	.short	0x0100
        /*02b6*/ 	.byte	0x08
	.zero		1


	//   ....[36]....
        /*02b8*/ 	.word	0x00000490
        /*02bc*/ 	.word	0x000000ff
        /*02c0*/ 	.word	0x00000090
        /*02c4*/ 	.short	0x0100
        /*02c6*/ 	.byte	0x08
	.zero		1


	//   ....[37]....
        /*02c8*/ 	.word	0x000004a0
        /*02cc*/ 	.word	0x000000ff
        /*02d0*/ 	.word	0x00000140
        /*02d4*/ 	.short	0x0100
        /*02d6*/ 	.byte	0x08
	.zero		1


	//   ....[38]....
        /*02d8*/ 	.word	0x000004b0
        /*02dc*/ 	.word	0x000000ff
        /*02e0*/ 	.word	0x00000098
        /*02e4*/ 	.short	0x0100
        /*02e6*/ 	.byte	0x08
	.zero		1


	//   ....[39]....
        /*02e8*/ 	.word	0x000004c0
        /*02ec*/ 	.word	0x000000ff
        /*02f0*/ 	.word	0x00000148
        /*02f4*/ 	.short	0x0100
        /*02f6*/ 	.byte	0x08
	.zero		1


	//   ....[40]....
        /*02f8*/ 	.word	0x000004d0
        /*02fc*/ 	.word	0x000000ff
        /*0300*/ 	.word	0x000000a0
        /*0304*/ 	.short	0x0100
        /*0306*/ 	.byte	0x08
	.zero		1


	//   ....[41]....
        /*0308*/ 	.word	0x000004e0
        /*030c*/ 	.word	0x000000ff
        /*0310*/ 	.word	0x00000150
        /*0314*/ 	.short	0x0100
        /*0316*/ 	.byte	0x08
	.zero		1


	//   ....[42]....
        /*0318*/ 	.word	0x000004f0
        /*031c*/ 	.word	0x000000ff
        /*0320*/ 	.word	0x000000a8
        /*0324*/ 	.short	0x0100
        /*0326*/ 	.byte	0x08
	.zero		1


	//   ....[43]....
        /*0328*/ 	.word	0x00000500
        /*032c*/ 	.word	0x000000ff
        /*0330*/ 	.word	0x00000158
        /*0334*/ 	.short	0x0100
        /*0336*/ 	.byte	0x08
	.zero		1


	//   ....[44]....
        /*0338*/ 	.word	0x00000940
        /*033c*/ 	.word	0x000000ff
        /*0340*/ 	.word	0x00000170
        /*0344*/ 	.short	0x0100
        /*0346*/ 	.byte	0x06
	.zero		1


	//   ....[45]....
        /*0348*/ 	.word	0x00000990
        /*034c*/ 	.word	0x000000ff
        /*0350*/ 	.word	0x00000178
        /*0354*/ 	.short	0x0100
        /*0356*/ 	.byte	0x06
	.zero		1


	//   ....[46]....
        /*0358*/ 	.word	0x00001980
        /*035c*/ 	.word	0x000000ff
        /*0360*/ 	.word	0x00000000
        /*0364*/ 	.short	0x010a
        /*0366*/ 	.byte	0x07
	.zero		1


	//   ....[47]....
        /*0368*/ 	.word	0x000019e0
        /*036c*/ 	.word	0x000000ff
        /*0370*/ 	.word	0x00000000
        /*0374*/ 	.short	0x010a
        /*0376*/ 	.byte	0x07
	.zero		1


	//   ....[48]....
        /*0378*/ 	.word	0x000022e0
        /*037c*/ 	.word	0x000000ff
        /*0380*/ 	.word	0x00000000
        /*0384*/ 	.short	0x010a
        /*0386*/ 	.byte	0x0c
	.zero		1


	//   ....[49]....
        /*0388*/ 	.word	0x00002320
        /*038c*/ 	.word	0x000000ff
        /*0390*/ 	.word	0x00000000
        /*0394*/ 	.short	0x010a
        /*0396*/ 	.byte	0x0c
	.zero		1


	//   ....[50]....
        /*0398*/ 	.word	0x00002940
        /*039c*/ 	.word	0x0000000e
        /*03a0*/ 	.word	0x00000000
        /*03a4*/ 	.short	0x0101
        /*03a6*/ 	.byte	0x3f
	.zero		1


	//   ....[51]....
        /*03a8*/ 	.word	0x00002fc0
        /*03ac*/ 	.word	0x0000000b
        /*03b0*/ 	.word	0x00000000
        /*03b4*/ 	.short	0x0101
        /*03b6*/ 	.byte	0x3f
	.zero		1


	//   ....[52]....
        /*03b8*/ 	.word	0x00008a40
        /*03bc*/ 	.word	0x00000014
        /*03c0*/ 	.word	0x000000b0
        /*03c4*/ 	.short	0x010a
        /*03c6*/ 	.byte	0x3f
	.zero		1


	//   ....[53]....
        /*03c8*/ 	.word	0x00008dc0
        /*03cc*/ 	.word	0x00000008
        /*03d0*/ 	.word	0x00000178
        /*03d4*/ 	.short	0x0101
        /*03d6*/ 	.byte	0x3f
	.zero		1


	//   ....[54]....
        /*03d8*/ 	.word	0x000094e0
        /*03dc*/ 	.word	0x00000006
        /*03e0*/ 	.word	0x00000000
        /*03e4*/ 	.short	0x010a
        /*03e6*/ 	.byte	0x3f
	.zero		1


	//   ....[55]....
        /*03e8*/ 	.word	0x00009560
        /*03ec*/ 	.word	0x00000007
        /*03f0*/ 	.word	0x00000000
        /*03f4*/ 	.short	0x010a
        /*03f6*/ 	.byte	0x3f
	.zero		1


	//   ....[56]....
        /*03f8*/ 	.word	0x000095f0
        /*03fc*/ 	.word	0x00000006
        /*0400*/ 	.word	0x00000000
        /*0404*/ 	.short	0x010a
        /*0406*/ 	.byte	0x3f
	.zero		1


	//   ....[57]....
        /*0408*/ 	.word	0x00009680
        /*040c*/ 	.word	0x00000009
        /*0410*/ 	.word	0x00000000
        /*0414*/ 	.short	0x010a
        /*0416*/ 	.byte	0x3f
	.zero		1


	//   ....[58]....
        /*0418*/ 	.word	0x00009710
        /*041c*/ 	.word	0x00000006
        /*0420*/ 	.word	0x00000000
        /*0424*/ 	.short	0x010a
        /*0426*/ 	.byte	0x3f
	.zero		1


	//   ....[59]....
        /*0428*/ 	.word	0x000097a0
        /*042c*/ 	.word	0x00000009
        /*0430*/ 	.word	0x00000000
        /*0434*/ 	.short	0x010a
        /*0436*/ 	.byte	0x3f
	.zero		1


	//   ....[60]....
        /*0438*/ 	.word	0x00009830
        /*043c*/ 	.word	0x00000006
        /*0440*/ 	.word	0x00000000
        /*0444*/ 	.short	0x010a
        /*0446*/ 	.byte	0x3f
	.zero		1


	//   ....[61]....
        /*0448*/ 	.word	0x000098c0
        /*044c*/ 	.word	0x00000009
        /*0450*/ 	.word	0x00000000
        /*0454*/ 	.short	0x010a
        /*0456*/ 	.byte	0x3f
	.zero		1


	//   ....[62]....
        /*0458*/ 	.word	0x00009950
        /*045c*/ 	.word	0x00000006
        /*0460*/ 	.word	0x00000000
        /*0464*/ 	.short	0x010a
        /*0466*/ 	.byte	0x3f
	.zero		1


	//   ....[63]....
        /*0468*/ 	.word	0x000099e0
        /*046c*/ 	.word	0x00000009
        /*0470*/ 	.word	0x00000000
        /*0474*/ 	.short	0x010a
        /*0476*/ 	.byte	0x3f
	.zero		1


	//   ....[64]....
        /*0478*/ 	.word	0x00009a70
        /*047c*/ 	.word	0x00000006
        /*0480*/ 	.word	0x00000000
        /*0484*/ 	.short	0x010a
        /*0486*/ 	.byte	0x3f
	.zero		1


	//   ....[65]....
        /*0488*/ 	.word	0x00009b00
        /*048c*/ 	.word	0x00000009
        /*0490*/ 	.word	0x00000000
        /*0494*/ 	.short	0x010a
        /*0496*/ 	.byte	0x3f
	.zero		1


	//   ....[66]....
        /*0498*/ 	.word	0x00009b90
        /*049c*/ 	.word	0x00000006
        /*04a0*/ 	.word	0x00000000
        /*04a4*/ 	.short	0x010a
        /*04a6*/ 	.byte	0x3f
	.zero		1


	//   ....[67]....
        /*04a8*/ 	.word	0x00009c20
        /*04ac*/ 	.word	0x00000009
        /*04b0*/ 	.word	0x00000000
        /*04b4*/ 	.short	0x010a
        /*04b6*/ 	.byte	0x3f
	.zero		1


	//   ....[68]....
        /*04b8*/ 	.word	0x00009cb0
        /*04bc*/ 	.word	0x00000006
        /*04c0*/ 	.word	0x00000000
        /*04c4*/ 	.short	0x010a
        /*04c6*/ 	.byte	0x3f
	.zero		1


	//   ....[69]....
        /*04c8*/ 	.word	0x00009d40
        /*04cc*/ 	.word	0x00000009
        /*04d0*/ 	.word	0x00000000
        /*04d4*/ 	.short	0x010a
        /*04d6*/ 	.byte	0x3f
	.zero		1


	//   ....[70]....
        /*04d8*/ 	.word	0x00009dd0
        /*04dc*/ 	.word	0x00000006
        /*04e0*/ 	.word	0x00000000
        /*04e4*/ 	.short	0x010a
        /*04e6*/ 	.byte	0x3f
	.zero		1


	//   ....[71]....
        /*04e8*/ 	.word	0x00009e60
        /*04ec*/ 	.word	0x00000009
        /*04f0*/ 	.word	0x00000000
        /*04f4*/ 	.short	0x010a
        /*04f6*/ 	.byte	0x3f
	.zero		1


	//   ....[72]....
        /*04f8*/ 	.word	0x00009ef0
        /*04fc*/ 	.word	0x00000006
        /*0500*/ 	.word	0x00000000
        /*0504*/ 	.short	0x010a
        /*0506*/ 	.byte	0x3f
	.zero		1


	//   ....[73]....
        /*0508*/ 	.word	0x00009f80
        /*050c*/ 	.word	0x00000009
        /*0510*/ 	.word	0x00000000
        /*0514*/ 	.short	0x010a
        /*0516*/ 	.byte	0x3f
	.zero		1


	//   ....[74]....
        /*0518*/ 	.word	0x0000a010
        /*051c*/ 	.word	0x00000006
        /*0520*/ 	.word	0x00000000
        /*0524*/ 	.short	0x010a
        /*0526*/ 	.byte	0x3f
	.zero		1


	//   ....[75]....
        /*0528*/ 	.word	0x0000a0a0
        /*052c*/ 	.word	0x00000003
        /*0530*/ 	.word	0x00000000
        /*0534*/ 	.short	0x010a
        /*0536*/ 	.byte	0x3f
	.zero		1


	//   ....[76]....
        /*0538*/ 	.word	0x0000a110
        /*053c*/ 	.word	0x0000000c
        /*0540*/ 	.word	0x00000000
        /*0544*/ 	.short	0x010a
        /*0546*/ 	.byte	0x3f
	.zero		1


	//   ....[77]....
        /*0548*/ 	.word	0x0000a170
        /*054c*/ 	.word	0x0000000e
        /*0550*/ 	.word	0x00000000
        /*0554*/ 	.short	0x010a
        /*0556*/ 	.byte	0x3f
	.zero		1


	//   ....[78]....
        /*0558*/ 	.word	0x0000a240
        /*055c*/ 	.word	0x00000014
        /*0560*/ 	.word	0x000000b0
        /*0564*/ 	.short	0x010a
        /*0566*/ 	.byte	0x3f
	.zero		1


	//   ....[79]....
        /*0568*/ 	.word	0x0000a310
        /*056c*/ 	.word	0x00000006
        /*0570*/ 	.word	0x00000000
        /*0574*/ 	.short	0x010a
        /*0576*/ 	.byte	0x3f
	.zero		1


	//   ....[80]....
        /*0578*/ 	.word	0x0000a360
        /*057c*/ 	.word	0x00000007
        /*0580*/ 	.word	0x00000000
        /*0584*/ 	.short	0x010a
        /*0586*/ 	.byte	0x3f
	.zero		1


	//   ....[81]....
        /*0588*/ 	.word	0x0000a3b0
        /*058c*/ 	.word	0x00000006
        /*0590*/ 	.word	0x00000000
        /*0594*/ 	.short	0x010a
        /*0596*/ 	.byte	0x3f
	.zero		1


	//   ....[82]....
        /*0598*/ 	.word	0x0000a400
        /*059c*/ 	.word	0x00000009
        /*05a0*/ 	.word	0x00000000
        /*05a4*/ 	.short	0x010a
        /*05a6*/ 	.byte	0x3f
	.zero		1


	//   ....[83]....
        /*05a8*/ 	.word	0x0000a450
        /*05ac*/ 	.word	0x00000006
        /*05b0*/ 	.word	0x00000000
        /*05b4*/ 	.short	0x010a
        /*05b6*/ 	.byte	0x3f
	.zero		1


	//   ....[84]....
        /*05b8*/ 	.word	0x0000a4a0
        /*05bc*/ 	.word	0x00000009
        /*05c0*/ 	.word	0x00000000
        /*05c4*/ 	.short	0x010a
        /*05c6*/ 	.byte	0x3f
	.zero		1


	//   ....[85]....
        /*05c8*/ 	.word	0x0000a4f0
        /*05cc*/ 	.word	0x00000006
        /*05d0*/ 	.word	0x00000000
        /*05d4*/ 	.short	0x010a
        /*05d6*/ 	.byte	0x3f
	.zero		1


	//   ....[86]....
        /*05d8*/ 	.word	0x0000a540
        /*05dc*/ 	.word	0x00000009
        /*05e0*/ 	.word	0x00000000
        /*05e4*/ 	.short	0x010a
        /*05e6*/ 	.byte	0x3f
	.zero		1


	//   ....[87]....
        /*05e8*/ 	.word	0x0000a590
        /*05ec*/ 	.word	0x00000006
        /*05f0*/ 	.word	0x00000000
        /*05f4*/ 	.short	0x010a
        /*05f6*/ 	.byte	0x3f
	.zero		1


	//   ....[88]....
        /*05f8*/ 	.word	0x0000a5e0
        /*05fc*/ 	.word	0x00000009
        /*0600*/ 	.word	0x00000000
        /*0604*/ 	.short	0x010a
        /*0606*/ 	.byte	0x3f
	.zero		1


	//   ....[89]....
        /*0608*/ 	.word	0x0000a630
        /*060c*/ 	.word	0x00000006
        /*0610*/ 	.word	0x00000000
        /*0614*/ 	.short	0x010a
        /*0616*/ 	.byte	0x3f
	.zero		1


	//   ....[90]....
        /*0618*/ 	.word	0x0000a680
        /*061c*/ 	.word	0x00000009
        /*0620*/ 	.word	0x00000000
        /*0624*/ 	.short	0x010a
        /*0626*/ 	.byte	0x3f
	.zero		1


	//   ....[91]....
        /*0628*/ 	.word	0x0000a6d0
        /*062c*/ 	.word	0x00000006
        /*0630*/ 	.word	0x00000000
        /*0634*/ 	.short	0x010a
        /*0636*/ 	.byte	0x3f
	.zero		1


	//   ....[92]....
        /*0638*/ 	.word	0x0000a720
        /*063c*/ 	.word	0x00000009
        /*0640*/ 	.word	0x00000000
        /*0644*/ 	.short	0x010a
        /*0646*/ 	.byte	0x3f
	.zero		1


	//   ....[93]....
        /*0648*/ 	.word	0x0000a770
        /*064c*/ 	.word	0x00000006
        /*0650*/ 	.word	0x00000000
        /*0654*/ 	.short	0x010a
        /*0656*/ 	.byte	0x3f
	.zero		1


	//   ....[94]....
        /*0658*/ 	.word	0x0000a7c0
        /*065c*/ 	.word	0x00000009
        /*0660*/ 	.word	0x00000000
        /*0664*/ 	.short	0x010a
        /*0666*/ 	.byte	0x3f
	.zero		1


	//   ....[95]....
        /*0668*/ 	.word	0x0000a810
        /*066c*/ 	.word	0x00000006
        /*0670*/ 	.word	0x00000000
        /*0674*/ 	.short	0x010a
        /*0676*/ 	.byte	0x3f
	.zero		1


	//   ....[96]....
        /*0678*/ 	.word	0x0000a860
        /*067c*/ 	.word	0x00000009
        /*0680*/ 	.word	0x00000000
        /*0684*/ 	.short	0x010a
        /*0686*/ 	.byte	0x3f
	.zero		1


	//   ....[97]....
        /*0688*/ 	.word	0x0000a8b0
        /*068c*/ 	.word	0x00000006
        /*0690*/ 	.word	0x00000000
        /*0694*/ 	.short	0x010a
        /*0696*/ 	.byte	0x3f
	.zero		1


	//   ....[98]....
        /*0698*/ 	.word	0x0000a900
        /*069c*/ 	.word	0x00000009
        /*06a0*/ 	.word	0x00000000
        /*06a4*/ 	.short	0x010a
        /*06a6*/ 	.byte	0x3f
	.zero		1


	//   ....[99]....
        /*06a8*/ 	.word	0x0000a950
        /*06ac*/ 	.word	0x00000006
        /*06b0*/ 	.word	0x00000000
        /*06b4*/ 	.short	0x010a
        /*06b6*/ 	.byte	0x3f
	.zero		1


	//----- nvinfo : EIATTR_NUM_MBARRIERS
	.align		4
.L_28:
        /*06b8*/ 	.byte	0x03, 0x38
        /*06ba*/ 	.short	0x002e


	//----- nvinfo : EIATTR_EXIT_INSTR_OFFSETS
	.align		4
        /*06bc*/ 	.byte	0x04, 0x1c
        /*06be*/ 	.short	(.L_30 - .L_29)


	//   ....[0]....
.L_29:
        /*06c0*/ 	.word	0x00000b40


	//   ....[1]....
        /*06c4*/ 	.word	0x00001330


	//   ....[2]....
        /*06c8*/ 	.word	0x00008160


	//   ....[3]....
        /*06cc*/ 	.word	0x000086c0


	//   ....[4]....
        /*06d0*/ 	.word	0x0000a0f0


	//----- nvinfo : EIATTR_MAX_THREADS
	.align		4
.L_30:
        /*06d4*/ 	.byte	0x04, 0x05
        /*06d6*/ 	.short	(.L_32 - .L_31)
.L_31:
        /*06d8*/ 	.word	0x00000180
        /*06dc*/ 	.word	0x00000001
        /*06e0*/ 	.word	0x00000001


	//----- nvinfo : EIATTR_CRS_STACK_SIZE
	.align		4
.L_32:
        /*06e4*/ 	.byte	0x04, 0x1e
        /*06e6*/ 	.short	(.L_34 - .L_33)
.L_33:
        /*06e8*/ 	.word	0x00000000


	//----- nvinfo : EIATTR_CBANK_PARAM_SIZE
	.align		4
.L_34:
        /*06ec*/ 	.byte	0x03, 0x19
        /*06ee*/ 	.short	0x0470


	//----- nvinfo : EIATTR_PARAM_CBANK
	.align		4
        /*06f0*/ 	.byte	0x04, 0x0a
        /*06f2*/ 	.short	(.L_36 - .L_35)
	.align		4
.L_35:
        /*06f4*/ 	.word	index@(.nv.constant0._ZN7cutlass13device_kernelINS_4gemm6kernel13GemmUniversalIN4cute5tupleIJiiiiEEENS1_10collective13CollectiveMmaINS1_37MainloopSm90TmaGmmaWarpSpecializedFP8ILi22ENS5_IJNS4_1CILi1EEENSA_ILi2EEESB_EEENS1_35KernelTmaWarpSpecializedCooperativeEEENS5_IJNSA_ILi256EEENSA_ILi64EEENSA_ILi32EEEEEENS_12float_e5m2_tENS5_IJlSB_lEEESK_SL_NS4_8TiledMMAINS4_8MMA_AtomIJNS4_4SM904GMMA30MMA_64x64x32_F32E5M2E5M2_SS_TNILNSP_7ScaleInE1ELSR_1EEEEEENS4_6LayoutINS5_IJSC_SB_SB_EEENS5_IJSB_NSA_ILi0EEESW_EEEEENS5_IJNS4_10UnderscoreESZ_SZ_EEEEENS4_23SM90_TMA_LOAD_MULTICASTENS4_14ComposedLayoutINS4_7SwizzleILi1ELi4ELi3EEENS4_18smem_ptr_flag_bitsILi8EEENSU_INS5_IJNSA_ILi8EEESI_EEENS5_IJSI_SB_EEEEEEEvNS4_8identityENS4_13SM90_TMA_LOADES1C_vS1D_EENS_8epilogue10collective6detail29Sm90TmaWarpSpecializedAdapterINS1H_15DefaultEpilogueISK_SL_SL_NS1G_6thread17LinearCombinationISK_Li1EffLNS1L_9ScaleType4KindE0ELNS_15FloatRoundStyleE2ESK_EENS1_15EpilogueDefaultEEEEEvvEEEEvNT_6ParamsE)
        /*06f8*/ 	.short	0x0210
        /*06fa*/ 	.short	0x0470


	//----- nvinfo : EIATTR_SW_WAR
	.align		4
.L_36:
        /*06fc*/ 	.byte	0x04, 0x36
        /*06fe*/ 	.short	(.L_38 - .L_37)
.L_37:
        /*0700*/ 	.word	0x00000008
.L_38:


//--------------------- .nv.callgraph             --------------------------
	.section	.nv.callgraph,"",@"SHT_CUDA_CALLGRAPH"
	.align	4
	.sectionentsize	8
	.align		4
        /*0000*/ 	.word	0x00000000
	.align		4
        /*0004*/ 	.word	0xffffffff
	.align		4
        /*0008*/ 	.word	0x00000000
	.align		4
        /*000c*/ 	.word	0xfffffffe
	.align		4
        /*0010*/ 	.word	0x00000000
	.align		4
        /*0014*/ 	.word	0xfffffffd
	.align		4
        /*0018*/ 	.word	0x00000000
	.align		4
        /*001c*/ 	.word	0xfffffffc


//--------------------- .nv.constant4             --------------------------
	.section	.nv.constant4,"a",@progbits
	.align	8
	.align		8
.nv.constant4:
        /*0000*/ 	.dword	_ZN40_INTERNAL_b71e5cba_4_k_cu_6bb79219_283494cuda3std3__45__cpo5beginE
	.align		8
        /*0008*/ 	.dword	_ZN40_INTERNAL_b71e5cba_4_k_cu_6bb79219_283494cuda3std3__45__cpo3endE
	.align		8
        /*0010*/ 	.dword	_ZN40_INTERNAL_b71e5cba_4_k_cu_6bb79219_283494cuda3std3__45__cpo6cbeginE
	.align		8
        /*0018*/ 	.dword	_ZN40_INTERNAL_b71e5cba_4_k_cu_6bb79219_283494cuda3std3__45__cpo4cendE
	.align		8
        /*0020*/ 	.dword	_ZN40_INTERNAL_b71e5cba_4_k_cu_6bb79219_283494cuda3std3__442_GLOBAL__N__b71e5cba_4_k_cu_6bb79219_283496ignoreE
	.align		8
        /*0028*/ 	.dword	_ZN40_INTERNAL_b71e5cba_4_k_cu_6bb79219_283494cuda3std3__419piecewise_constructE
	.align		8
        /*0030*/ 	.dword	_ZN40_INTERNAL_b71e5cba_4_k_cu_6bb79219_283494cuda3std3__48in_placeE
	.align		8
        /*0038*/ 	.dword	_ZN40_INTERNAL_b71e5cba_4_k_cu_6bb79219_283494cuda3std6ranges3__45__cpo4swapE
	.align		8
        /*0040*/ 	.dword	_ZN40_INTERNAL_b71e5cba_4_k_cu_6bb79219_283494cuda3std6ranges3__45__cpo9iter_moveE
	.align		8
        /*0048*/ 	.dword	_ZN40_INTERNAL_b71e5cba_4_k_cu_6bb79219_283494cute7productE
	.align		8
        /*0050*/ 	.dword	_ZN40_INTERNAL_b71e5cba_4_k_cu_6bb79219_283494cute1_E


//--------------------- .text._ZN7cutlass13device_kernelINS_4gemm6kernel13GemmUniversalIN4cute5tupleIJiiiiEEENS1_10collective13CollectiveMmaINS1_37MainloopSm90TmaGmmaWarpSpecializedFP8ILi22ENS5_IJNS4_1CILi1EEENSA_ILi2EEESB_EEENS1_35KernelTmaWarpSpecializedCooperativeEEENS5_IJNSA_ILi256EEENSA_ILi64EEENSA_ILi32EEEEEENS_12float_e5m2_tENS5_IJlSB_lEEESK_SL_NS4_8TiledMMAINS4_8MMA_AtomIJNS4_4SM904GMMA30MMA_64x64x32_F32E5M2E5M2_SS_TNILNSP_7ScaleInE1ELSR_1EEEEEENS4_6LayoutINS5_IJSC_SB_SB_EEENS5_IJSB_NSA_ILi0EEESW_EEEEENS5_IJNS4_10UnderscoreESZ_SZ_EEEEENS4_23SM90_TMA_LOAD_MULTICASTENS4_14ComposedLayoutINS4_7SwizzleILi1ELi4ELi3EEENS4_18smem_ptr_flag_bitsILi8EEENSU_INS5_IJNSA_ILi8EEESI_EEENS5_IJSI_SB_EEEEEEEvNS4_8identityENS4_13SM90_TMA_LOADES1C_vS1D_EENS_8epilogue10collective6detail29Sm90TmaWarpSpecializedAdapterINS1H_15DefaultEpilogueISK_SL_SL_NS1G_6thread17LinearCombinationISK_Li1EffLNS1L_9ScaleType4KindE0ELNS_15FloatRoundStyleE2ESK_EENS1_15EpilogueDefaultEEEEEvvEEEEvNT_6ParamsE --------------------------
	.section	.text._ZN7cutlass13device_kernelINS_4gemm6kernel13GemmUniversalIN4cute5tupleIJiiiiEEENS1_10collective13CollectiveMmaINS1_37MainloopSm90TmaGmmaWarpSpecializedFP8ILi22ENS5_IJNS4_1CILi1EEENSA_ILi2EEESB_EEENS1_35KernelTmaWarpSpecializedCooperativeEEENS5_IJNSA_ILi256EEENSA_ILi64EEENSA_ILi32EEEEEENS_12float_e5m2_tENS5_IJlSB_lEEESK_SL_NS4_8TiledMMAINS4_8MMA_AtomIJNS4_4SM904GMMA30MMA_64x64x32_F32E5M2E5M2_SS_TNILNSP_7ScaleInE1ELSR_1EEEEEENS4_6LayoutINS5_IJSC_SB_SB_EEENS5_IJSB_NSA_ILi0EEESW_EEEEENS5_IJNS4_10UnderscoreESZ_SZ_EEEEENS4_23SM90_TMA_LOAD_MULTICASTENS4_14ComposedLayoutINS4_7SwizzleILi1ELi4ELi3EEENS4_18smem_ptr_flag_bitsILi8EEENSU_INS5_IJNSA_ILi8EEESI_EEENS5_IJSI_SB_EEEEEEEvNS4_8identityENS4_13SM90_TMA_LOADES1C_vS1D_EENS_8epilogue10collective6detail29Sm90TmaWarpSpecializedAdapterINS1H_15DefaultEpilogueISK_SL_SL_NS1G_6thread17LinearCombinationISK_Li1EffLNS1L_9ScaleType4KindE0ELNS_15FloatRoundStyleE2ESK_EENS1_15EpilogueDefaultEEEEEvvEEEEvNT_6ParamsE,"ax",@progbits
	.align	128
.text._ZN7cutlass13device_kernelINS_4gemm6kernel13GemmUniversalIN4cute5tupleIJiiiiEEENS1_10collective13CollectiveMmaINS1_37MainloopSm90TmaGmmaWarpSpecializedFP8ILi22ENS5_IJNS4_1CILi1EEENSA_ILi2EEESB_EEENS1_35KernelTmaWarpSpecializedCooperativeEEENS5_IJNSA_ILi256EEENSA_ILi64EEENSA_ILi32EEEEEENS_12float_e5m2_tENS5_IJlSB_lEEESK_SL_NS4_8TiledMMAINS4_8MMA_AtomIJNS4_4SM904GMMA30MMA_64x64x32_F32E5M2E5M2_SS_TNILNSP_7ScaleInE1ELSR_1EEEEEENS4_6LayoutINS5_IJSC_SB_SB_EEENS5_IJSB_NSA_ILi0EEESW_EEEEENS5_IJNS4_10UnderscoreESZ_SZ_EEEEENS4_23SM90_TMA_LOAD_MULTICASTENS4_14ComposedLayoutINS4_7SwizzleILi1ELi4ELi3EEENS4_18smem_ptr_flag_bitsILi8EEENSU_INS5_IJNSA_ILi8EEESI_EEENS5_IJSI_SB_EEEEEEEvNS4_8identityENS4_13SM90_TMA_LOADES1C_vS1D_EENS_8epilogue10collective6detail29Sm90TmaWarpSpecializedAdapterINS1H_15DefaultEpilogueISK_SL_SL_NS1G_6thread17LinearCombinationISK_Li1EffLNS1L_9ScaleType4KindE0ELNS_15FloatRoundStyleE2ESK_EENS1_15EpilogueDefaultEEEEEvvEEEEvNT_6ParamsE:
        .type           _ZN7cutlass13device_kernelINS_4gemm6kernel13GemmUniversalIN4cute5tupleIJiiiiEEENS1_10collective13CollectiveMmaINS1_37MainloopSm90TmaGmmaWarpSpecializedFP8ILi22ENS5_IJNS4_1CILi1EEENSA_ILi2EEESB_EEENS1_35KernelTmaWarpSpecializedCooperativeEEENS5_IJNSA_ILi256EEENSA_ILi64EEENSA_ILi32EEEEEENS_12float_e5m2_tENS5_IJlSB_lEEESK_SL_NS4_8TiledMMAINS4_8MMA_AtomIJNS4_4SM904GMMA30MMA_64x64x32_F32E5M2E5M2_SS_TNILNSP_7ScaleInE1ELSR_1EEEEEENS4_6LayoutINS5_IJSC_SB_SB_EEENS5_IJSB_NSA_ILi0EEESW_EEEEENS5_IJNS4_10UnderscoreESZ_SZ_EEEEENS4_23SM90_TMA_LOAD_MULTICASTENS4_14ComposedLayoutINS4_7SwizzleILi1ELi4ELi3EEENS4_18smem_ptr_flag_bitsILi8EEENSU_INS5_IJNSA_ILi8EEESI_EEENS5_IJSI_SB_EEEEEEEvNS4_8identityENS4_13SM90_TMA_LOADES1C_vS1D_EENS_8epilogue10collective6detail29Sm90TmaWarpSpecializedAdapterINS1H_15DefaultEpilogueISK_SL_SL_NS1G_6thread17LinearCombinationISK_Li1EffLNS1L_9ScaleType4KindE0ELNS_15FloatRoundStyleE2ESK_EENS1_15EpilogueDefaultEEEEEvvEEEEvNT_6ParamsE,@function
        .size           _ZN7cutlass13device_kernelINS_4gemm6kernel13GemmUniversalIN4cute5tupleIJiiiiEEENS1_10collective13CollectiveMmaINS1_37MainloopSm90TmaGmmaWarpSpecializedFP8ILi22ENS5_IJNS4_1CILi1EEENSA_ILi2EEESB_EEENS1_35KernelTmaWarpSpecializedCooperativeEEENS5_IJNSA_ILi256EEENSA_ILi64EEENSA_ILi32EEEEEENS_12float_e5m2_tENS5_IJlSB_lEEESK_SL_NS4_8TiledMMAINS4_8MMA_AtomIJNS4_4SM904GMMA30MMA_64x64x32_F32E5M2E5M2_SS_TNILNSP_7ScaleInE1ELSR_1EEEEEENS4_6LayoutINS5_IJSC_SB_SB_EEENS5_IJSB_NSA_ILi0EEESW_EEEEENS5_IJNS4_10UnderscoreESZ_SZ_EEEEENS4_23SM90_TMA_LOAD_MULTICASTENS4_14ComposedLayoutINS4_7SwizzleILi1ELi4ELi3EEENS4_18smem_ptr_flag_bitsILi8EEENSU_INS5_IJNSA_ILi8EEESI_EEENS5_IJSI_SB_EEEEEEEvNS4_8identityENS4_13SM90_TMA_LOADES1C_vS1D_EENS_8epilogue10collective6detail29Sm90TmaWarpSpecializedAdapterINS1H_15DefaultEpilogueISK_SL_SL_NS1G_6thread17LinearCombinationISK_Li1EffLNS1L_9ScaleType4KindE0ELNS_15FloatRoundStyleE2ESK_EENS1_15EpilogueDefaultEEEEEvvEEEEvNT_6ParamsE,(.L_x_243 - _ZN7cutlass13device_kernelINS_4gemm6kernel13GemmUniversalIN4cute5tupleIJiiiiEEENS1_10collective13CollectiveMmaINS1_37MainloopSm90TmaGmmaWarpSpecializedFP8ILi22ENS5_IJNS4_1CILi1EEENSA_ILi2EEESB_EEENS1_35KernelTmaWarpSpecializedCooperativeEEENS5_IJNSA_ILi256EEENSA_ILi64EEENSA_ILi32EEEEEENS_12float_e5m2_tENS5_IJlSB_lEEESK_SL_NS4_8TiledMMAINS4_8MMA_AtomIJNS4_4SM904GMMA30MMA_64x64x32_F32E5M2E5M2_SS_TNILNSP_7ScaleInE1ELSR_1EEEEEENS4_6LayoutINS5_IJSC_SB_SB_EEENS5_IJSB_NSA_ILi0EEESW_EEEEENS5_IJNS4_10UnderscoreESZ_SZ_EEEEENS4_23SM90_TMA_LOAD_MULTICASTENS4_14ComposedLayoutINS4_7SwizzleILi1ELi4ELi3EEENS4_18smem_ptr_flag_bitsILi8EEENSU_INS5_IJNSA_ILi8EEESI_EEENS5_IJSI_SB_EEEEEEEvNS4_8identityENS4_13SM90_TMA_LOADES1C_vS1D_EENS_8epilogue10collective6detail29Sm90TmaWarpSpecializedAdapterINS1H_15DefaultEpilogueISK_SL_SL_NS1G_6thread17LinearCombinationISK_Li1EffLNS1L_9ScaleType4KindE0ELNS_15FloatRoundStyleE2ESK_EENS1_15EpilogueDefaultEEEEEvvEEEEvNT_6ParamsE)
        .other          _ZN7cutlass13device_kernelINS_4gemm6kernel13GemmUniversalIN4cute5tupleIJiiiiEEENS1_10collective13CollectiveMmaINS1_37MainloopSm90TmaGmmaWarpSpecializedFP8ILi22ENS5_IJNS4_1CILi1EEENSA_ILi2EEESB_EEENS1_35KernelTmaWarpSpecializedCooperativeEEENS5_IJNSA_ILi256EEENSA_ILi64EEENSA_ILi32EEEEEENS_12float_e5m2_tENS5_IJlSB_lEEESK_SL_NS4_8TiledMMAINS4_8MMA_AtomIJNS4_4SM904GMMA30MMA_64x64x32_F32E5M2E5M2_SS_TNILNSP_7ScaleInE1ELSR_1EEEEEENS4_6LayoutINS5_IJSC_SB_SB_EEENS5_IJSB_NSA_ILi0EEESW_EEEEENS5_IJNS4_10UnderscoreESZ_SZ_EEEEENS4_23SM90_TMA_LOAD_MULTICASTENS4_14ComposedLayoutINS4_7SwizzleILi1ELi4ELi3EEENS4_18smem_ptr_flag_bitsILi8EEENSU_INS5_IJNSA_ILi8EEESI_EEENS5_IJSI_SB_EEEEEEEvNS4_8identityENS4_13SM90_TMA_LOADES1C_vS1D_EENS_8epilogue10collective6detail29Sm90TmaWarpSpecializedAdapterINS1H_15DefaultEpilogueISK_SL_SL_NS1G_6thread17LinearCombinationISK_Li1EffLNS1L_9ScaleType4KindE0ELNS_15FloatRoundStyleE2ESK_EENS1_15EpilogueDefaultEEEEEvvEEEEvNT_6ParamsE,@"STO_CUDA_ENTRY STV_DEFAULT"
_ZN7cutlass13device_kernelINS_4gemm6kernel13GemmUniversalIN4cute5tupleIJiiiiEEENS1_10collective13CollectiveMmaINS1_37MainloopSm90TmaGmmaWarpSpecializedFP8ILi22ENS5_IJNS4_1CILi1EEENSA_ILi2EEESB_EEENS1_35KernelTmaWarpSpecializedCooperativeEEENS5_IJNSA_ILi256EEENSA_ILi64EEENSA_ILi32EEEEEENS_12float_e5m2_tENS5_IJlSB_lEEESK_SL_NS4_8TiledMMAINS4_8MMA_AtomIJNS4_4SM904GMMA30MMA_64x64x32_F32E5M2E5M2_SS_TNILNSP_7ScaleInE1ELSR_1EEEEEENS4_6LayoutINS5_IJSC_SB_SB_EEENS5_IJSB_NSA_ILi0EEESW_EEEEENS5_IJNS4_10UnderscoreESZ_SZ_EEEEENS4_23SM90_TMA_LOAD_MULTICASTENS4_14ComposedLayoutINS4_7SwizzleILi1ELi4ELi3EEENS4_18smem_ptr_flag_bitsILi8EEENSU_INS5_IJNSA_ILi8EEESI_EEENS5_IJSI_SB_EEEEEEEvNS4_8identityENS4_13SM90_TMA_LOADES1C_vS1D_EENS_8epilogue10collective6detail29Sm90TmaWarpSpecializedAdapterINS1H_15DefaultEpilogueISK_SL_SL_NS1G_6thread17LinearCombinationISK_Li1EffLNS1L_9ScaleType4KindE0ELNS_15FloatRoundStyleE2ESK_EENS1_15EpilogueDefaultEEEEEvvEEEEvNT_6ParamsE:
[----:B------:R-:W-:Y:S01]  /*0000*/  LDC R1, c[0x0][0x28] ;  /* 0x00000a00ff017b82 */ /* 0x000fe20000000800 */
[----:B------:R-:W0:Y:S01]  /*0010*/  S2R R0, SR_TID.X ;  /* 0x0000000000007919 */ /* 0x000e220000002100 */
[----:B------:R-:W-:Y:S01]  /*0020*/  ELECT P0, URZ, PT ;  /* 0x00000000003f782f */ /* 0x000fe20003800000 */
[----:B------:R-:W-:Y:S01]  /*0030*/  BSSY B0, `(.L_x_0) ;  /* 0x000000f000007945 */ /* 0x000fe20003800000 */
[--C-:B0-----:R-:W-:Y:S02]  /*0040*/  SHF.R.U32.HI R2, RZ, 0x5, R0.reuse ;  /* 0x00000005ff027819 */ /* 0x101fe40000011600 */
[----:B------:R-:W-:-:S03]  /*0050*/  SHF.R.U32.HI R3, RZ, 0x7, R0 ;  /* 0x00000007ff037819 */ /* 0x000fc60000011600 */
[----:B------:R-:W0:Y:S04]  /*0060*/  SHFL.IDX PT, R6, R2, RZ, 0x1f ;  /* 0x00001fff02067589 */ /* 0x000e2800000e0000 */
[----:B------:R1:W2:Y:S01]  /*0070*/  SHFL.IDX PT, R4, R3, RZ, 0x1f ;  /* 0x00001fff03047589 */ /* 0x0002a200000e0000 */
[----:B0-----:R-:W-:-:S13]  /*0080*/  ISETP.NE.OR P0, PT, R6, RZ, !P0 ;  /* 0x000000ff0600720c */ /* 0x001fda0004705670 */
[----:B-12---:R-:W-:Y:S05]  /*0090*/  @P0 BRA `(.L_x_1) ;  /* 0x0000000000200947 */ /* 0x006fea0003800000 */
[----:B------:R-:W-:Y:S02]  /*00a0*/  ULDC.64 UR4, c[0x0][0x198] ;  /* 0x0000660000047ab9 */ /* 0x000fe40000000a00 */
[----:B------:R-:W-:Y:S02]  /*00b0*/  UIADD3 UR6, UP0, UR4, 0xf0, URZ ;  /* 0x000000f004067890 */ /* 0x000fe4000ff1e03f */
[----:B------:R-:W-:Y:S02]  /*00c0*/  UIADD3 UR4, UP1, UR4, 0x1f0, URZ ;  /* 0x000001f004047890 */ /* 0x000fe4000ff3e03f */
[----:B------:R-:W-:Y:S02]  /*00d0*/  UIADD3.X UR7, URZ, UR5, URZ, UP0, !UPT ;  /* 0x000000053f077290 */ /* 0x000fe400087fe43f */
[----:B------:R-:W-:-:S07]  /*00e0*/  UIADD3.X UR5, URZ, UR5, URZ, UP1, !UPT ;  /* 0x000000053f057290 */ /* 0x000fce0008ffe43f */
[----:B------:R0:W-:Y:S02]  /*00f0*/  UTMACCTL.PF [UR6] ;  /* 0x00000000060079b9 */ /* 0x0001e40008040000 */
[----:B------:R0:W-:Y:S02]  /*0100*/  UTMACCTL.PF [UR4] ;  /* 0x00000000040079b9 */ /* 0x0001e40008040000 */
[----:B0-----:R-:W-:Y:S01]  /*0110*/  NOP ;  /* 0x0000000000007918 */ /* 0x001fe20000000000 */
.L_x_1:
[----:B------:R-:W-:Y:S05]  /*0120*/  BSYNC B0 ;  /* 0x0000000000007941 */ /* 0x000fea0003800000 */
.L_x_0:
[----:B------:R-:W0:Y:S02]  /*0130*/  SHFL.IDX PT, R3, R2, RZ, 0x1f ;  /* 0x00001fff02037589 */ /* 0x000e2400000e0000 */
[----:B0-----:R-:W-:-:S13]  /*0140*/  ISETP.NE.AND P0, PT, R3, RZ, PT ;  /* 0x000000ff0300720c */ /* 0x001fda0003f05270 */
[----:B------:R-:W-:Y:S05]  /*0150*/  @P0 BRA `(.L_x_2) ;  /* 0x0000000000f40947 */ /* 0x000fea0003800000 */
[----:B------:R-:W-:Y:S01]  /*0160*/  ELECT P0, URZ, PT ;  /* 0x00000000003f782f */ /* 0x000fe20003800000 */
[----:B------:R-:W-:-:S12]  /*0170*/  BSSY B0, `(.L_x_2) ;  /* 0x000003b000007945 */ /* 0x000fd80003800000 */
[----:B------:R-:W-:Y:S05]  /*0180*/  @!P0 BRA `(.L_x_3) ;  /* 0x0000000000e48947 */ /* 0x000fea0003800000 */
[----:B------:R-:W0:Y:S01]  /*0190*/  S2UR UR8, SR_CgaCtaId ;  /* 0x00000000000879c3 */ /* 0x000e220000008800 */
[----:B------:R-:W-:Y:S01]  /*01a0*/  UMOV UR4, 0x400 ;  /* 0x0000040000047882 */ /* 0x000fe20000000000 */
[----:B------:R-:W-:Y:S01]  /*01b0*/  UMOV UR5, 0x1 ;  /* 0x0000000100057882 */ /* 0x000fe20000000000 */
[----:B------:R-:W-:Y:S02]  /*01c0*/  UMOV UR6, 0x4 ;  /* 0x0000000400067882 */ /* 0x000fe40000000000 */
[----:B------:R-:W-:-:S04]  /*01d0*/  UIADD3 UR6, -UR6, 0x100000, URZ ;  /* 0x0010000006067890 */ /* 0x000fc8000fffe13f */
[----:B------:R-:W-:Y:S02]  /*01e0*/  USHF.L.U32 UR7, UR6, 0xb, URZ ;  /* 0x0000000b06077899 */ /* 0x000fe4000800063f */
[----:B------:R-:W-:Y:S02]  /*01f0*/  USHF.L.U32 UR6, UR6, 0x1, URZ ;  /* 0x0000000106067899 */ /* 0x000fe4000800063f */
[----:B0-----:R-:W-:Y:S02]  /*0200*/  ULEA UR8, UR8, UR4, 0x18 ;  /* 0x0000000408087291 */ /* 0x001fe4000f8ec03f */
[----:B------:R-:W-:-:S04]  /*0210*/  UIADD3 UR4, -UR5, 0x100000, URZ ;  /* 0x0010000005047890 */ /* 0x000fc8000fffe13f */
[----:B------:R-:W-:Y:S02]  /*0220*/  USHF.L.U32 UR5, UR4, 0xb, URZ ;  /* 0x0000000b04057899 */ /* 0x000fe4000800063f */
[----:B------:R-:W-:Y:S01]  /*0230*/  USHF.L.U32 UR4, UR4, 0x1, URZ ;  /* 0x0000000104047899 */ /* 0x000fe2000800063f */
[----:B------:R-:W0:Y:S11]  /*0240*/  FENCE.VIEW.ASYNC.S ;  /* 0x00000000000073c6 */ /* 0x000e360000000000 */
[----:B0-----:R0:W1:Y:S01]  /*0250*/  SYNCS.EXCH.64 URZ, [UR8], UR4 ;  /* 0x00000004083f75b2 */ /* 0x0010620008000100 */
[----:B------:R0:W2:Y:S01]  /*0260*/  SYNCS.EXCH.64 URZ, [UR8+0xb0], UR6 ;  /* 0x0000b006083f75b2 */ /* 0x0000a20008000100 */
[----:B------:R0:W3:Y:S01]  /*0270*/  SYNCS.EXCH.64 URZ, [UR8+0x8], UR4 ;  /* 0x00000804083f75b2 */ /* 0x0000e20008000100 */
[----:B------:R0:W4:Y:S01]  /*0280*/  SYNCS.EXCH.64 URZ, [UR8+0xb8], UR6 ;  /* 0x0000b806083f75b2 */ /* 0x0001220008000100 */
[----:B------:R0:W0:Y:S01]  /*0290*/  SYNCS.EXCH.64 URZ, [UR8+0x10], UR4 ;  /* 0x00001004083f75b2 */ /* 0x0000220008000100 */
        /* <DEDUP_REMOVED lines=39> */
[----:B-1234-:R-:W-:Y:S01]  /*0510*/  NOP ;  /* 0x0000000000007918 */ /* 0x01efe20000000000 */
.L_x_3:
[----:B0-----:R-:W-:Y:S05]  /*0520*/  BSYNC B0 ;  /* 0x0000000000007941 */ /* 0x001fea0003800000 */
.L_x_2:
[----:B------:R-:W0:Y:S01]  /*0530*/  SHFL.IDX PT, R2, R2, RZ, 0x1f ;  /* 0x00001fff02027589 */ /* 0x000e2200000e0000 */
[----:B------:R-:W-:Y:S01]  /*0540*/  SHF.R.S32.HI R5, RZ, 0x1f, R0 ;  /* 0x0000001fff057819 */ /* 0x000fe20000011400 */
[----:B------:R-:W1:Y:S01]  /*0550*/  S2UR UR8, SR_CTAID.X ;  /* 0x00000000000879c3 */ /* 0x000e620000002500 */
[----:B------:R-:W-:Y:S01]  /*0560*/  ELECT P0, URZ, PT ;  /* 0x00000000003f782f */ /* 0x000fe20003800000 */
[----:B------:R-:W2:Y:S01]  /*0570*/  S2R R8, SR_CTAID.Y ;  /* 0x0000000000087919 */ /* 0x000ea20000002600 */
[----:B------:R-:W-:Y:S01]  /*0580*/  LEA.HI R5, R5, R0, RZ, 0x7 ;  /* 0x0000000005057211 */ /* 0x000fe200078f38ff */
[----:B------:R-:W-:Y:S01]  /*0590*/  ULDC UR4, c[0x0][0x154] ;  /* 0x0000550000047ab9 */ /* 0x000fe20000000800 */
[----:B------:R-:W-:Y:S01]  /*05a0*/  NOP ;  /* 0x0000000000007918 */ /* 0x000fe20000000000 */
[----:B------:R-:W-:Y:S01]  /*05b0*/  NOP ;  /* 0x0000000000007918 */ /* 0x000fe20000000000 */
[----:B------:R-:W-:Y:S01]  /*05c0*/  LOP3.LUT R5, R5, 0xffffff80, RZ, 0xc0, !PT ;  /* 0xffffff8005057812 */ /* 0x000fe200078ec0ff */
[----:B------:R-:W3:Y:S04]  /*05d0*/  LDC R14, c[0x0][0x140] ;  /* 0x00005000ff0e7b82 */ /* 0x000ee80000000800 */
[----:B------:R-:W-:-:S04]  /*05e0*/  IMAD.IADD R5, R0, 0x1, -R5 ;  /* 0x0000000100057824 */ /* 0x000fc800078e0a05 */
[----:B------:R-:W4:Y:S01]  /*05f0*/  LDC R19, c[0x0][0x148] ;  /* 0x00005200ff137b82 */ /* 0x000f220000000800 */
[----:B------:R-:W-:Y:S02]  /*0600*/  SHF.R.S32.HI R10, RZ, 0x1f, R5 ;  /* 0x0000001fff0a7819 */ /* 0x000fe40000011405 */
[----:B------:R-:W-:Y:S02]  /*0610*/  LOP3.LUT P2, RZ, R5, 0x7, RZ, 0xc0, !PT ;  /* 0x0000000705ff7812 */ /* 0x000fe4000784c0ff */
[----:B------:R-:W-:Y:S02]  /*0620*/  LEA.HI R10, R10, R5, RZ, 0x3 ;  /* 0x000000050a0a7211 */ /* 0x000fe400078f18ff */
[----:B0-----:R-:W-:Y:S01]  /*0630*/  ISETP.NE.OR P0, PT, R2, RZ, !P0 ;  /* 0x000000ff0200720c */ /* 0x001fe20004705670 */
[----:B------:R-:W0:Y:S01]  /*0640*/  LDC R12, c[0x0][0x144] ;  /* 0x00005100ff0c7b82 */ /* 0x000e220000000800 */
[--C-:B------:R-:W-:Y:S02]  /*0650*/  SHF.R.S32.HI R2, RZ, 0x3, R10.reuse ;  /* 0x00000003ff027819 */ /* 0x100fe4000001140a */
[----:B------:R-:W-:-:S02]  /*0660*/  SHF.R.S32.HI R7, RZ, 0x1f, R10 ;  /* 0x0000001fff077819 */ /* 0x000fc4000001140a */
[----:B------:R-:W-:Y:S02]  /*0670*/  SHF.R.S32.HI R10, RZ, 0x1f, R3 ;  /* 0x0000001fff0a7819 */ /* 0x000fe40000011403 */
[----:B------:R-:W-:Y:S02]  /*0680*/  LEA.HI R7, R7, R2, RZ, 0x2 ;  /* 0x0000000207077211 */ /* 0x000fe400078f10ff */
[----:B------:R-:W-:Y:S02]  /*0690*/  LEA.HI R10, R10, R3, RZ, 0x2 ;  /* 0x000000030a0a7211 */ /* 0x000fe400078f10ff */
[----:B------:R-:W-:Y:S01]  /*06a0*/  LOP3.LUT R7, R7, 0xfffffffc, RZ, 0xc0, !PT ;  /* 0xfffffffc07077812 */ /* 0x000fe200078ec0ff */
[----:B------:R-:W-:Y:S01]  /*06b0*/  VOTEU.ALL UP0, P0 ;  /* 0x00000000003f7886 */ /* 0x000fe20000000000 */
[----:B--2---:R-:W-:Y:S01]  /*06c0*/  I2FP.F32.U32 R11, R8 ;  /* 0x00000008000b7245 */ /* 0x004fe20000201000 */
[----:B------:R-:W-:Y:S01]  /*06d0*/  VOTEU.ALL UP1, P0 ;  /* 0x00000000003f7886 */ /* 0x000fe20000020000 */
[----:B------:R-:W-:Y:S01]  /*06e0*/  LOP3.LUT R10, R10, 0x3ffffffc, RZ, 0xc0, !PT ;  /* 0x3ffffffc0a0a7812 */ /* 0x000fe200078ec0ff */
[----:B------:R-:W-:Y:S01]  /*06f0*/  IMAD.IADD R7, R2, 0x1, -R7 ;  /* 0x0000000102077824 */ /* 0x000fe200078e0a07 */
[----:B------:R-:W2:Y:S01]  /*0700*/  @!UP0 S2UR UR7, SR_CgaCtaId ;  /* 0x00000000000789c3 */ /* 0x000ea20000008800 */
[----:B-1----:R-:W-:Y:S01]  /*0710*/  I2FP.F32.U32 R2, UR8 ;  /* 0x0000000800027c45 */ /* 0x002fe20008201000 */
[----:B------:R-:W-:Y:S01]  /*0720*/  FMUL R13, R11, UR4 ;  /* 0x000000040b0d7c20 */ /* 0x000fe20008400000 */
[----:B------:R-:W-:Y:S01]  /*0730*/  ULDC UR4, c[0x0][0x150] ;  /* 0x0000540000047ab9 */ /* 0x000fe20000000800 */
[----:B------:R-:W-:Y:S01]  /*0740*/  IMAD.IADD R10, R3, 0x1, -R10 ;  /* 0x00000001030a7824 */ /* 0x000fe200078e0a0a */
[----:B------:R-:W-:Y:S01]  /*0750*/  SHF.R.S32.HI R3, RZ, 0x1f, R6 ;  /* 0x0000001fff037819 */ /* 0x000fe20000011406 */
[----:B------:R-:W-:Y:S01]  /*0760*/  FMUL R11, R2, UR4 ;  /* 0x00000004020b7c20 */ /* 0x000fe20008400000 */
[----:B------:R-:W-:Y:S01]  /*0770*/  UMOV UR4, 0x20 ;  /* 0x0000002000047882 */ /* 0x000fe20000000000 */
[----:B------:R-:W1:Y:S01]  /*0780*/  F2I.U32.TRUNC.NTZ R13, R13 ;  /* 0x0000000d000d7305 */ /* 0x000e62000020f000 */
[----:B------:R-:W-:Y:S01]  /*0790*/  LEA.HI R3, R3, R6, RZ, 0x2 ;  /* 0x0000000603037211 */ /* 0x000fe200078f10ff */
[----:B------:R-:W-:Y:S01]  /*07a0*/  IMAD R7, R10, 0x4, R7 ;  /* 0x000000040a077824 */ /* 0x000fe200078e0207 */
[----:B------:R-:W-:Y:S01]  /*07b0*/  @!UP0 UMOV UR6, 0x400 ;  /* 0x0000040000068882 */ /* 0x000fe20000000000 */
[----:B------:R-:W-:-:S04]  /*07c0*/  @!UP0 UIADD3 UR4, -UR4, 0x100000, URZ ;  /* 0x0010000004048890 */ /* 0x000fc8000fffe13f */
[----:B------:R-:W-:Y:S02]  /*07d0*/  @!UP0 USHF.L.U32 UR5, UR4, 0xb, URZ ;  /* 0x0000000b04058899 */ /* 0x000fe4000800063f */
[----:B------:R-:W-:Y:S01]  /*07e0*/  @!UP0 USHF.L.U32 UR4, UR4, 0x1, URZ ;  /* 0x0000000104048899 */ /* 0x000fe2000800063f */
[----:B------:R-:W-:Y:S01]  /*07f0*/  LOP3.LUT R3, R3, 0xfffffffc, RZ, 0xc0, !PT ;  /* 0xfffffffc03037812 */ /* 0x000fe200078ec0ff */
[C---:B------:R-:W-:Y:S01]  /*0800*/  IMAD.SHL.U32 R2, R7.reuse, 0x4, RZ ;  /* 0x0000000407027824 */ /* 0x040fe200078e00ff */
[----:B---3--:R-:W-:Y:S01]  /*0810*/  ISETP.EQ.U32.AND P3, PT, R14, 0x1, PT ;  /* 0x000000010e00780c */ /* 0x008fe20003f62070 */
[----:B------:R-:W3:Y:S01]  /*0820*/  F2I.U32.TRUNC.NTZ R11, R11 ;  /* 0x0000000b000b7305 */ /* 0x000ee2000020f000 */
[----:B------:R-:W-:Y:S02]  /*0830*/  VIADD R10, R4, 0xffffffff ;  /* 0xffffffff040a7836 */ /* 0x000fe40000000000 */
[----:B------:R-:W-:Y:S01]  /*0840*/  IMAD.IADD R6, R6, 0x1, -R3 ;  /* 0x0000000106067824 */ /* 0x000fe200078e0a03 */
[----:B------:R-:W-:-:S02]  /*0850*/  LOP3.LUT R5, R7, 0xc, R2, 0x78, !PT ;  /* 0x0000000c07057812 */ /* 0x000fc400078e7802 */
[----:B------:R-:W-:Y:S01]  /*0860*/  ISETP.GE.U32.AND P5, PT, R10, 0x2, PT ;  /* 0x000000020a00780c */ /* 0x000fe20003fa6070 */
[----:B-1----:R-:W-:Y:S01]  /*0870*/  IMAD.MOV R20, RZ, RZ, -R13 ;  /* 0x000000ffff147224 */ /* 0x002fe200078e0a0d */
[----:B--2---:R-:W-:Y:S01]  /*0880*/  @!UP0 ULEA UR6, UR7, UR6, 0x18 ;  /* 0x0000000607068291 */ /* 0x004fe2000f8ec03f */
[C---:B------:R-:W-:Y:S01]  /*0890*/  ISETP.NE.AND P1, PT, R6.reuse, 0x3, PT ;  /* 0x000000030600780c */ /* 0x040fe20003f25270 */
[----:B------:R-:W-:Y:S01]  /*08a0*/  VOTEU.ALL UP0, P0 ;  /* 0x00000000003f7886 */ /* 0x000fe20000000000 */
[----:B----4-:R-:W-:Y:S01]  /*08b0*/  IMAD R2, R19, R20, R8 ;  /* 0x0000001413027224 */ /* 0x010fe200078e0208 */
[----:B------:R-:W-:Y:S02]  /*08c0*/  ISETP.LT.U32.AND P0, PT, R5, 0x2, !P2 ;  /* 0x000000020500780c */ /* 0x000fe40005701070 */
[----:B------:R-:W-:Y:S01]  /*08d0*/  ISETP.EQ.OR P1, PT, R6, RZ, !P1 ;  /* 0x000000ff0600720c */ /* 0x000fe20004f22670 */
[----:B---3--:R-:W-:Y:S01]  /*08e0*/  IMAD.MOV R11, RZ, RZ, -R11 ;  /* 0x000000ffff0b7224 */ /* 0x008fe200078e0a0b */
[----:B------:R-:W-:-:S02]  /*08f0*/  ISETP.NE.AND P4, PT, R2, R5, PT ;  /* 0x000000050200720c */ /* 0x000fc40003f85270 */
[----:B------:R-:W-:Y:S01]  /*0900*/  ISETP.EQ.AND P1, PT, R4, RZ, P1 ;  /* 0x000000ff0400720c */ /* 0x000fe20000f22270 */
[----:B0-----:R-:W-:Y:S01]  /*0910*/  IMAD R11, R12, R11, UR8 ;  /* 0x000000080c0b7e24 */ /* 0x001fe2000f8e020b */
[----:B------:R-:W-:Y:S01]  /*0920*/  ISETP.NE.AND P2, PT, R4, RZ, PT ;  /* 0x000000ff0400720c */ /* 0x000fe20003f45270 */
[----:B------:R-:W0:Y:S02]  /*0930*/  FENCE.VIEW.ASYNC.S ;  /* 0x00000000000073c6 */ /* 0x000e240000000000 */
[----:B0-----:R0:W1:Y:S01]  /*0940*/  @!UP0 SYNCS.EXCH.64 URZ, [UR6+0x170], UR4 ;  /* 0x00017004063f85b2 */ /* 0x0010620008000100 */
[----:B------:R-:W-:Y:S02]  /*0950*/  SEL R4, RZ, 0x1, !P1 ;  /* 0x00000001ff047807 */ /* 0x000fe40004800000 */
[----:B------:R-:W-:Y:S02]  /*0960*/  ISETP.EQ.OR P4, PT, R11, RZ, !P4 ;  /* 0x000000ff0b00720c */ /* 0x000fe40006782670 */
[----:B------:R-:W-:-:S02]  /*0970*/  SEL R4, R4, 0x2, P5 ;  /* 0x0000000204047807 */ /* 0x000fc40002800000 */
[----:B------:R-:W-:Y:S01]  /*0980*/  PLOP3.LUT P0, PT, P0, P4, PT, 0x80, 0x0 ;  /* 0x000000000000781c */ /* 0x000fe20000709070 */
[----:B------:R0:W2:Y:S01]  /*0990*/  @!UP1 SYNCS.EXCH.64 URZ, [UR6+0x178], UR4 ;  /* 0x00017804063f95b2 */ /* 0x0000a20008000100 */
[----:B------:R-:W-:Y:S01]  /*09a0*/  NOP ;  /* 0x0000000000007918 */ /* 0x000fe20000000000 */
[----:B------:R-:W-:Y:S10]  /*09b0*/  @!P3 BRA `(.L_x_4) ;  /* 0x000000000008b947 */ /* 0x000ff40003800000 */
[----:B-12---:R-:W-:Y:S01]  /*09c0*/  UCGABAR_ARV ;  /* 0x00000000000079c7 */ /* 0x006fe20008000000 */
[----:B------:R-:W-:Y:S05]  /*09d0*/  BRA `(.L_x_5) ;  /* 0x0000000000047947 */ /* 0x000fea0003800000 */
.L_x_4:
[----:B-12---:R-:W-:Y:S01]  /*09e0*/  NOP ;  /* 0x0000000000007918 */ /* 0x006fe20000000000 */
.L_x_5:
[----:B------:R-:W1:Y:S01]  /*09f0*/  LDC R2, c[0x0][0x65c] ;  /* 0x00019700ff027b82 */ /* 0x000e620000000800 */
[----:B------:R-:W-:Y:S01]  /*0a00*/  IMAD.MOV.U32 R3, RZ, RZ, RZ ;  /* 0x000000ffff037224 */ /* 0x000fe200078e00ff */
[----:B-1----:R-:W-:Y:S01]  /*0a10*/  ISETP.NE.AND P4, PT, R2, 0x1, PT ;  /* 0x000000010200780c */ /* 0x002fe20003f85270 */
[----:B------:R-:W-:-:S12]  /*0a20*/  IMAD.U32 R2, RZ, RZ, UR8 ;  /* 0x00000008ff027e24 */ /* 0x000fd8000f8e00ff */
[----:B------:R-:W1:Y:S01]  /*0a30*/  @P4 LDC R15, c[0x0][0x10] ;  /* 0x00000400ff0f4b82 */ /* 0x000e620000000800 */
[----:B------:R-:W-:Y:S02]  /*0a40*/  @P4 IMAD.MOV.U32 R9, RZ, RZ, RZ ;  /* 0x000000ffff094224 */ /* 0x000fe400078e00ff */
[----:B------:R-:W-:-:S05]  /*0a50*/  @P4 IMAD.MOV.U32 R7, RZ, RZ, RZ ;  /* 0x000000ffff074224 */ /* 0x000fca00078e00ff */
[----:B------:R-:W2:Y:S01]  /*0a60*/  @!P4 LDC R13, c[0x0][0xc] ;  /* 0x00000300ff0dcb82 */ /* 0x000ea20000000800 */
[----:B-1----:R-:W-:-:S04]  /*0a70*/  @P4 IMAD.WIDE.U32 R14, R15, UR8, R8 ;  /* 0x000000080f0e4c25 */ /* 0x002fc8000f8e0008 */
[----:B--2---:R-:W-:-:S04]  /*0a80*/  @!P4 IMAD.WIDE.U32 R12, R8, R13, R2 ;  /* 0x0000000d080cc225 */ /* 0x004fc800078e0002 */
[----:B------:R-:W-:Y:S02]  /*0a90*/  @P4 IMAD.MOV.U32 R2, RZ, RZ, R14 ;  /* 0x000000ffff024224 */ /* 0x000fe400078e000e */
[----:B------:R-:W-:Y:S02]  /*0aa0*/  @P4 IMAD.IADD R3, R15, 0x1, R7 ;  /* 0x000000010f034824 */ /* 0x000fe400078e0207 */
[----:B------:R-:W-:Y:S02]  /*0ab0*/  @!P4 IMAD.MOV.U32 R2, RZ, RZ, R12 ;  /* 0x000000ffff02c224 */ /* 0x000fe400078e000c */
[----:B------:R-:W-:Y:S01]  /*0ac0*/  @!P4 IMAD.MOV.U32 R3, RZ, RZ, R13 ;  /* 0x000000ffff03c224 */ /* 0x000fe200078e000d */
[----:B------:R-:W-:Y:S06]  /*0ad0*/  @!P3 BRA `(.L_x_6) ;  /* 0x00000000000cb947 */ /* 0x000fec0003800000 */
[----:B------:R-:W-:Y:S01]  /*0ae0*/  UCGABAR_WAIT ;  /* 0x0000000000007dc7 */ /* 0x000fe20008000000 */
[----:B------:R-:W-:Y:S01]  /*0af0*/  CCTL.IVALL ;  /* 0x00000000ff00798f */ /* 0x000fe20002000000 */
[----:B------:R-:W-:Y:S05]  /*0b00*/  BRA `(.L_x_7) ;  /* 0x0000000000047947 */ /* 0x000fea0003800000 */
.L_x_6:
[----:B------:R-:W-:Y:S06]  /*0b10*/  BAR.SYNC.DEFER_BLOCKING 0x0 ;  /* 0x0000000000007b1d */ /* 0x000fec0000010000 */
.L_x_7:
[----:B------:R-:W-:Y:S05]  /*0b20*/  @!P2 BRA `(.L_x_8) ;  /* 0x000000740090a947 */ /* 0x000fea0003800000 */
[----:B------:R-:W-:-:S13]  /*0b30*/  ISETP.GT.U32.AND P1, PT, R10, 0x1, PT ;  /* 0x000000010a00780c */ /* 0x000fda0003f24070 */
[----:B0-----:R-:W-:Y:S05]  /*0b40*/  @P1 EXIT ;  /* 0x000000000000194d */ /* 0x001fea0003800000 */
[----:B------:R-:W-:Y:S01]  /*0b50*/  ULDC.64 UR4, c[0x0][0x650] ;  /* 0x0001940000047ab9 */ /* 0x000fe20000000a00 */
[----:B------:R-:W-:Y:S01]  /*0b60*/  PRMT R14, RZ, 0x7610, R14 ;  /* 0x00007610ff0e7816 */ /* 0x000fe2000000000e */
[----:B------:R-:W-:Y:S01]  /*0b70*/  IMAD.MOV.U32 R7, RZ, RZ, -0x1 ;  /* 0xffffffffff077424 */ /* 0x000fe200078e00ff */
[----:B------:R-:W-:Y:S01]  /*0b80*/  ISETP.GE.U32.AND P1, PT, R2, UR4, PT ;  /* 0x0000000402007c0c */ /* 0x000fe2000bf26070 */
[----:B------:R-:W-:Y:S02]  /*0b90*/  IMAD.MOV.U32 R10, RZ, RZ, -0x1 ;  /* 0xffffffffff0a7424 */ /* 0x000fe400078e00ff */
[----:B------:R-:W-:Y:S01]  /*0ba0*/  IMAD.MOV.U32 R6, RZ, RZ, -0x1 ;  /* 0xffffffffff067424 */ /* 0x000fe200078e00ff */
[----:B------:R-:W-:-:S13]  /*0bb0*/  ISETP.GE.U32.AND.EX P1, PT, R3, UR5, PT, P1 ;  /* 0x0000000503007c0c */ /* 0x000fda000bf26110 */
[----:B------:R-:W-:Y:S05]  /*0bc0*/  @P1 BRA `(.L_x_9) ;  /* 0x0000000400281947 */ /* 0x000fea0003800000 */
[----:B------:R-:W0:Y:S01]  /*0bd0*/  LDC.64 R22, c[0x0][0x628] ;  /* 0x00018a00ff167b82 */ /* 0x000e220000000a00 */
[----:B------:R-:W-:Y:S02]  /*0be0*/  IMAD.MOV.U32 R6, RZ, RZ, R2 ;  /* 0x000000ffff067224 */ /* 0x000fe400078e0002 */
[----:B------:R-:W-:-:S05]  /*0bf0*/  IMAD.MOV.U32 R7, RZ, RZ, R3 ;  /* 0x000000ffff077224 */ /* 0x000fca00078e0003 */
[----:B------:R-:W1:Y:S08]  /*0c00*/  LDC R10, c[0x0][0x630] ;  /* 0x00018c00ff0a7b82 */ /* 0x000e700000000800 */
[----:B------:R-:W2:Y:S01]  /*0c10*/  LDC.64 R24, c[0x0][0x620] ;  /* 0x00018800ff187b82 */ /* 0x000ea20000000a00 */
[----:B0-----:R-:W-:-:S04]  /*0c20*/  ISETP.NE.U32.AND P1, PT, R22, RZ, PT ;  /* 0x000000ff1600720c */ /* 0x001fc80003f25070 */
[----:B------:R-:W-:-:S13]  /*0c30*/  ISETP.NE.AND.EX P1, PT, R23, RZ, PT, P1 ;  /* 0x000000ff1700720c */ /* 0x000fda0003f25310 */
[----:B-12---:R-:W-:Y:S05]  /*0c40*/  @!P1 BRA `(.L_x_10) ;  /* 0x0000000000289947 */ /* 0x006fea0003800000 */
[----:B------:R-:W0:Y:S02]  /*0c50*/  LDC R15, c[0x0][0x634] ;  /* 0x00018d00ff0f7b82 */ /* 0x000e240000000800 */
[----:B0-----:R-:W-:-:S05]  /*0c60*/  IADD3 R15, P1, R2, R15, RZ ;  /* 0x0000000f020f7210 */ /* 0x001fca0007f3e0ff */
[----:B------:R-:W-:-:S04]  /*0c70*/  IMAD.X R17, RZ, RZ, R3, P1 ;  /* 0x000000ffff117224 */ /* 0x000fc800008e0603 */
[----:B------:R-:W-:-:S04]  /*0c80*/  IMAD.WIDE.U32 R6, R17, R22, RZ ;  /* 0x0000001611067225 */ /* 0x000fc800078e00ff */
[----:B------:R-:W-:-:S04]  /*0c90*/  IMAD.WIDE.U32 R12, P1, R15, R23, R6 ;  /* 0x000000170f0c7225 */ /* 0x000fc80007820006 */
[----:B------:R-:W-:-:S04]  /*0ca0*/  IMAD.WIDE.U32 R6, R15, R22, RZ ;  /* 0x000000160f067225 */ /* 0x000fc800078e00ff */
[----:B------:R-:W-:Y:S01]  /*0cb0*/  IMAD.X R15, RZ, RZ, RZ, P1 ;  /* 0x000000ffff0f7224 */ /* 0x000fe200008e06ff */
[----:B------:R-:W-:Y:S01]  /*0cc0*/  IADD3 RZ, P1, R7, R12, RZ ;  /* 0x0000000c07ff7210 */ /* 0x000fe20007f3e0ff */
[----:B------:R-:W-:-:S04]  /*0cd0*/  IMAD.MOV.U32 R14, RZ, RZ, R13 ;  /* 0x000000ffff0e7224 */ /* 0x000fc800078e000d */
[----:B------:R-:W-:-:S08]  /*0ce0*/  IMAD.WIDE.U32.X R6, R17, R23, R14, P1 ;  /* 0x0000001711067225 */ /* 0x000fd000008e040e */
.L_x_10:
[----:B------:R-:W0:Y:S01]  /*0cf0*/  LDC.64 R22, c[0x0][0x640] ;  /* 0x00019000ff167b82 */ /* 0x000e220000000a00 */
[--C-:B------:R-:W-:Y:S01]  /*0d00*/  SHF.R.U64 R26, R6, R10, R7.reuse ;  /* 0x0000000a061a7219 */ /* 0x100fe20000001207 */
[----:B------:R-:W-:Y:S01]  /*0d10*/  IMAD R20, R19, R20, R8 ;  /* 0x0000001413147224 */ /* 0x000fe200078e0208 */
[----:B------:R-:W-:Y:S01]  /*0d20*/  SHF.R.U32.HI R6, RZ, R10, R7 ;  /* 0x0000000aff067219 */ /* 0x000fe20000011607 */
[----:B------:R-:W-:Y:S01]  /*0d30*/  IMAD.MOV.U32 R19, RZ, RZ, 0x1 ;  /* 0x00000001ff137424 */ /* 0x000fe200078e00ff */
[----:B------:R-:W-:-:S03]  /*0d40*/  IADD3 R9, P1, RZ, -R26, RZ ;  /* 0x8000001aff097210 */ /* 0x000fc60007f3e0ff */
[----:B------:R-:W1:Y:S02]  /*0d50*/  LDC R12, c[0x0][0x618] ;  /* 0x00018600ff0c7b82 */ /* 0x000e640000000800 */
[----:B------:R-:W-:-:S04]  /*0d60*/  IMAD.X R7, RZ, RZ, ~R6, P1 ;  /* 0x000000ffff077224 */ /* 0x000fc800008e0e06 */
[-C--:B------:R-:W-:Y:S02]  /*0d70*/  IMAD R10, R7, R24.reuse, RZ ;  /* 0x00000018070a7224 */ /* 0x080fe400078e02ff */
[----:B------:R-:W2:Y:S01]  /*0d80*/  LDC R16, c[0x0][0x608] ;  /* 0x00018200ff107b82 */ /* 0x000ea20000000800 */
[----:B------:R-:W-:-:S04]  /*0d90*/  IMAD.WIDE.U32 R6, R9, R24, R2 ;  /* 0x0000001809067225 */ /* 0x000fc800078e0002 */
[----:B------:R-:W-:-:S03]  /*0da0*/  IMAD R9, R9, R25, R10 ;  /* 0x0000001909097224 */ /* 0x000fc600078e020a */
[----:B------:R-:W3:Y:S01]  /*0db0*/  LDC R18, c[0x0][0x658] ;  /* 0x00019600ff127b82 */ /* 0x000ee20000000800 */
[----:B------:R-:W-:Y:S01]  /*0dc0*/  IMAD.IADD R7, R7, 0x1, R9 ;  /* 0x0000000107077824 */ /* 0x000fe200078e0209 */
[----:B0-----:R-:W-:Y:S01]  /*0dd0*/  ISETP.NE.U32.AND P1, PT, R22, RZ, PT ;  /* 0x000000ff1600720c */ /* 0x001fe20003f25070 */
[----:B------:R-:W-:-:S03]  /*0de0*/  IMAD.MOV.U32 R9, RZ, RZ, -0x1 ;  /* 0xffffffffff097424 */ /* 0x000fc600078e00ff */
[----:B------:R-:W-:Y:S02]  /*0df0*/  ISETP.NE.AND.EX P1, PT, R23, RZ, PT, P1 ;  /* 0x000000ff1700720c */ /* 0x000fe40003f25310 */
[----:B------:R-:W0:Y:S01]  /*0e00*/  LDC R17, c[0x0][0x600] ;  /* 0x00018000ff117b82 */ /* 0x000e220000000800 */
[-CC-:B-1----:R-:W-:Y:S02]  /*0e10*/  SHF.R.U64 R14, R6, R12.reuse, R7.reuse ;  /* 0x0000000c060e7219 */ /* 0x182fe40000001207 */
[----:B------:R-:W-:-:S05]  /*0e20*/  SHF.R.U32.HI R7, RZ, R12, R7 ;  /* 0x0000000cff077219 */ /* 0x000fca0000011607 */
[----:B------:R-:W1:Y:S01]  /*0e30*/  LDC R21, c[0x0][0x648] ;  /* 0x00019200ff157b82 */ /* 0x000e620000000800 */
[-CC-:B--2---:R-:W-:Y:S02]  /*0e40*/  SHF.R.U64 R27, R14, R16.reuse, R7.reuse ;  /* 0x000000100e1b7219 */ /* 0x184fe40000001207 */
[----:B------:R-:W-:-:S05]  /*0e50*/  SHF.R.U32.HI R7, RZ, R16, R7 ;  /* 0x00000010ff077219 */ /* 0x000fca0000011607 */
[----:B------:R-:W2:Y:S01]  /*0e60*/  LDC R25, c[0x0][0x638] ;  /* 0x00018e00ff197b82 */ /* 0x000ea20000000800 */
[-C--:B---3--:R-:W-:Y:S02]  /*0e70*/  SHF.L.U32 R6, R9, R18.reuse, RZ ;  /* 0x0000001209067219 */ /* 0x088fe400000006ff */
[--C-:B------:R-:W-:Y:S02]  /*0e80*/  SHF.R.U64 R16, R27, R18, R7.reuse ;  /* 0x000000121b107219 */ /* 0x100fe40000001207 */
[----:B------:R-:W-:Y:S02]  /*0e90*/  LOP3.LUT R10, RZ, R6, RZ, 0x33, !PT ;  /* 0x00000006ff0a7212 */ /* 0x000fe400078e33ff */
[----:B------:R-:W-:Y:S01]  /*0ea0*/  SHF.R.U32.HI R7, RZ, R18, R7 ;  /* 0x00000012ff077219 */ /* 0x000fe20000011607 */
[----:B------:R-:W3:Y:S01]  /*0eb0*/  LDC R24, c[0x0][0x610] ;  /* 0x00018400ff187b82 */ /* 0x000ee20000000800 */
[----:B------:R-:W-:Y:S01]  /*0ec0*/  IMAD.MOV.U32 R6, RZ, RZ, R16 ;  /* 0x000000ffff067224 */ /* 0x000fe200078e0010 */
[----:B------:R-:W-:Y:S06]  /*0ed0*/  @!P1 BRA `(.L_x_11) ;  /* 0x0000000000289947 */ /* 0x000fec0003800000 */
[----:B------:R-:W4:Y:S02]  /*0ee0*/  LDC R13, c[0x0][0x64c] ;  /* 0x00019300ff0d7b82 */ /* 0x000f240000000800 */
[----:B----4-:R-:W-:-:S05]  /*0ef0*/  IADD3 R13, P1, R16, R13, RZ ;  /* 0x0000000d100d7210 */ /* 0x010fca0007f3e0ff */
        /* <DEDUP_REMOVED lines=8> */
.L_x_11:
[----:B-1----:R-:W-:Y:S01]  /*0f80*/  SHF.R.U64 R8, R6, R21, R7 ;  /* 0x0000001506087219 */ /* 0x002fe20000001207 */
[----:B0-----:R-:W-:Y:S01]  /*0f90*/  VIADD R9, R17, 0xffffffff ;  /* 0xffffffff11097836 */ /* 0x001fe20000000000 */
[----:B------:R-:W-:Y:S02]  /*0fa0*/  SHF.L.U32 R6, R19, R18, RZ ;  /* 0x0000001213067219 */ /* 0x000fe400000006ff */
[----:B------:R-:W-:Y:S01]  /*0fb0*/  LOP3.LUT R7, R27, R10, RZ, 0xc0, !PT ;  /* 0x0000000a1b077212 */ /* 0x000fe200078ec0ff */
[----:B------:R-:W-:Y:S01]  /*0fc0*/  IMAD.MOV R10, RZ, RZ, -R8 ;  /* 0x000000ffff0a7224 */ /* 0x000fe200078e0a08 */
[----:B------:R-:W-:Y:S02]  /*0fd0*/  SEL R11, R11, R20, !P4 ;  /* 0x000000140b0b7207 */ /* 0x000fe40006000000 */
[----:B------:R-:W-:Y:S01]  /*0fe0*/  LOP3.LUT R9, R14, R9, RZ, 0xc0, !PT ;  /* 0x000000090e097212 */ /* 0x000fe200078ec0ff */
[----:B------:R-:W-:Y:S02]  /*0ff0*/  IMAD R8, R6, R8, R7 ;  /* 0x0000000806087224 */ /* 0x000fe400078e0207 */
[----:B--2---:R-:W-:-:S02]  /*1000*/  IMAD R6, R10, R25, R16 ;  /* 0x000000190a067224 */ /* 0x004fc400078e0210 */
[----:B---3--:R-:W-:Y:S02]  /*1010*/  IMAD R11, R8, R24, R11 ;  /* 0x00000018080b7224 */ /* 0x008fe400078e020b */
[----:B------:R-:W-:Y:S02]  /*1020*/  IMAD R6, R6, R17, R9 ;  /* 0x0000001106067224 */ /* 0x000fe400078e0209 */
[----:B------:R-:W-:-:S03]  /*1030*/  IMAD.MOV.U32 R14, RZ, RZ, 0x1 ;  /* 0x00000001ff0e7424 */ /* 0x000fc600078e00ff */
[----:B------:R-:W-:Y:S02]  /*1040*/  SEL R10, R6, R11, !P4 ;  /* 0x0000000b060a7207 */ /* 0x000fe40006000000 */
[----:B------:R-:W-:Y:S01]  /*1050*/  SEL R7, R11, R6, !P4 ;  /* 0x000000060b077207 */ /* 0x000fe20006000000 */
[----:B------:R-:W-:-:S07]  /*1060*/  IMAD.MOV.U32 R6, RZ, RZ, R26 ;  /* 0x000000ffff067224 */ /* 0x000fce00078e001a */
.L_x_9:
[----:B------:R-:W-:-:S08]  /*1070*/  NOP ;  /* 0x0000000000007918 */ /* 0x000fd00000000000 */
[----:B------:R-:W0:Y:S02]  /*1080*/  USETMAXREG.TRY_ALLOC.CTAPOOL UP0, 0xe8 ;  /* 0x000000e8000079c8 */ /* 0x000e240008000600 */
[----:B0-----:R-:W-:-:S13]  /*1090*/  PLOP3.LUT P1, PT, PT, PT, UP0, 0x80, 0x0 ;  /* 0x000000000000781c */ /* 0x001fda0003f2f008 */
[----:B------:R-:W-:Y:S05]  /*10a0*/  @!P1 BRA `(.L_x_9) ;  /* 0xfffffffc00f09947 */ /* 0x000fea000383ffff */
[----:B------:R-:W-:Y:S01]  /*10b0*/  ULDC.64 UR4, c[0x0][0x598] ;  /* 0x0001660000047ab9 */ /* 0x000fe20000000a00 */
[----:B------:R-:W-:Y:S01]  /*10c0*/  ULDC.64 UR16, c[0x0][0x208] ;  /* 0x0000820000107ab9 */ /* 0x000fe20000000a00 */
[----:B------:R-:W-:-:S04]  /*10d0*/  ISETP.NE.U32.AND P1, PT, RZ, UR4, PT ;  /* 0x00000004ff007c0c */ /* 0x000fc8000bf25070 */
[----:B------:R-:W-:-:S13]  /*10e0*/  ISETP.NE.AND.EX P1, PT, RZ, UR5, PT, P1 ;  /* 0x00000005ff007c0c */ /* 0x000fda000bf25310 */
[----:B------:R-:W-:Y:S05]  /*10f0*/  @!P1 BRA `(.L_x_12) ;  /* 0x00000000001c9947 */ /* 0x000fea0003800000 */
[----:B------:R-:W0:Y:S02]  /*1100*/  LDC.64 R8, c[0x0][0x598] ;  /* 0x00016600ff087b82 */ /* 0x000e240000000a00 */
[----:B0-----:R-:W2:Y:S02]  /*1110*/  LDG.E.64 R8, desc[UR16][R8.64] ;  /* 0x0000001008087981 */ /* 0x001ea4000c1e1b00 */
[----:B--2---:R-:W-:-:S04]  /*1120*/  ISETP.NE.U32.AND P1, PT, R8, RZ, PT ;  /* 0x000000ff0800720c */ /* 0x004fc80003f25070 */
[----:B------:R-:W-:-:S13]  /*1130*/  ISETP.NE.AND.EX P1, PT, R9, RZ, PT, P1 ;  /* 0x000000ff0900720c */ /* 0x000fda0003f25310 */
[----:B------:R-:W-:Y:S05]  /*1140*/  @!P1 BRA `(.L_x_12) ;  /* 0x0000000000089947 */ /* 0x000fea0003800000 */
[----:B------:R0:W5:Y:S01]  /*1150*/  LD.E R8, desc[UR16][R8.64] ;  /* 0x0000001008087980 */ /* 0x000162000c101900 */
[----:B------:R-:W-:Y:S05]  /*1160*/  BRA `(.L_x_13) ;  /* 0x0000000000207947 */ /* 0x000fea0003800000 */
.L_x_12:
[----:B------:R-:W-:Y:S02]  /*1170*/  ULDC.64 UR4, c[0x0][0x588] ;  /* 0x0001620000047ab9 */ /* 0x000fe40000000a00 */
[----:B------:R-:W-:-:S04]  /*1180*/  ISETP.NE.U32.AND P1, PT, RZ, UR4, PT ;  /* 0x00000004ff007c0c */ /* 0x000fc8000bf25070 */
[----:B------:R-:W-:-:S13]  /*1190*/  ISETP.NE.AND.EX P1, PT, RZ, UR5, PT, P1 ;  /* 0x00000005ff007c0c */ /* 0x000fda000bf25310 */
[----:B------:R-:W-:Y:S05]  /*11a0*/  @!P1 BRA `(.L_x_14) ;  /* 0x00000000000c9947 */ /* 0x000fea0003800000 */
[----:B------:R-:W0:Y:S02]  /*11b0*/  LDC.64 R8, c[0x0][0x588] ;  /* 0x00016200ff087b82 */ /* 0x000e240000000a00 */
[----:B0-----:R1:W5:Y:S01]  /*11c0*/  LDG.E R8, desc[UR16][R8.64] ;  /* 0x0000001008087981 */ /* 0x001362000c1e1900 */
[----:B------:R-:W-:Y:S05]  /*11d0*/  BRA `(.L_x_13) ;  /* 0x0000000000047947 */ /* 0x000fea0003800000 */
.L_x_14:
[----:B------:R-:W2:Y:S02]  /*11e0*/  LDC R8, c[0x0][0x580] ;  /* 0x00016000ff087b82 */ /* 0x000ea40000000800 */
.L_x_13:
[----:B------:R-:W-:Y:S02]  /*11f0*/  ULDC.64 UR4, c[0x0][0x5a0] ;  /* 0x0001680000047ab9 */ /* 0x000fe40000000a00 */
[----:B------:R-:W-:-:S04]  /*1200*/  ISETP.NE.U32.AND P1, PT, RZ, UR4, PT ;  /* 0x00000004ff007c0c */ /* 0x000fc8000bf25070 */
[----:B------:R-:W-:-:S13]  /*1210*/  ISETP.NE.AND.EX P1, PT, RZ, UR5, PT, P1 ;  /* 0x00000005ff007c0c */ /* 0x000fda000bf25310 */
[----:B------:R-:W-:Y:S05]  /*1220*/  @!P1 BRA `(.L_x_15) ;  /* 0x00000000001c9947 */ /* 0x000fea0003800000 */
[----:B------:R-:W3:Y:S02]  /*1230*/  LDC.64 R12, c[0x0][0x5a0] ;  /* 0x00016800ff0c7b82 */ /* 0x000ee40000000a00 */
[----:B---3--:R-:W3:Y:S02]  /*1240*/  LDG.E.64 R12, desc[UR16][R12.64] ;  /* 0x000000100c0c7981 */ /* 0x008ee4000c1e1b00 */
[----:B---3--:R-:W-:-:S04]  /*1250*/  ISETP.NE.U32.AND P1, PT, R12, RZ, PT ;  /* 0x000000ff0c00720c */ /* 0x008fc80003f25070 */
[----:B------:R-:W-:-:S13]  /*1260*/  ISETP.NE.AND.EX P1, PT, R13, RZ, PT, P1 ;  /* 0x000000ff0d00720c */ /* 0x000fda0003f25310 */
[----:B------:R-:W-:Y:S05]  /*1270*/  @!P1 BRA `(.L_x_15) ;  /* 0x0000000000089947 */ /* 0x000fea0003800000 */
[----:B01----:R0:W5:Y:S01]  /*1280*/  LD.E R9, desc[UR16][R12.64] ;  /* 0x000000100c097980 */ /* 0x003162000c101900 */
[----:B------:R-:W-:Y:S05]  /*1290*/  BRA `(.L_x_16) ;  /* 0x0000000000207947 */ /* 0x000fea0003800000 */
.L_x_15:
[----:B------:R-:W-:Y:S02]  /*12a0*/  ULDC.64 UR4, c[0x0][0x590] ;  /* 0x0001640000047ab9 */ /* 0x000fe40000000a00 */
[----:B------:R-:W-:-:S04]  /*12b0*/  ISETP.NE.U32.AND P1, PT, RZ, UR4, PT ;  /* 0x00000004ff007c0c */ /* 0x000fc8000bf25070 */
[----:B------:R-:W-:-:S13]  /*12c0*/  ISETP.NE.AND.EX P1, PT, RZ, UR5, PT, P1 ;  /* 0x00000005ff007c0c */ /* 0x000fda000bf25310 */
[----:B------:R-:W-:Y:S05]  /*12d0*/  @!P1 BRA `(.L_x_17) ;  /* 0x00000000000c9947 */ /* 0x000fea0003800000 */
[----:B------:R-:W0:Y:S02]  /*12e0*/  LDC.64 R12, c[0x0][0x590] ;  /* 0x00016400ff0c7b82 */ /* 0x000e240000000a00 */
[----:B01----:R1:W5:Y:S01]  /*12f0*/  LDG.E R9, desc[UR16][R12.64] ;  /* 0x000000100c097981 */ /* 0x003362000c1e1900 */
[----:B------:R-:W-:Y:S05]  /*1300*/  BRA `(.L_x_16) ;  /* 0x0000000000047947 */ /* 0x000fea0003800000 */
.L_x_17:
[----:B01----:R-:W3:Y:S02]  /*1310*/  LDC R9, c[0x0][0x584] ;  /* 0x00016100ff097b82 */ /* 0x003ee40000000800 */
.L_x_16:
[----:B------:R-:W-:-:S13]  /*1320*/  LOP3.LUT P1, RZ, R14, 0xff, RZ, 0xc0, !PT ;  /* 0x000000ff0eff7812 */ /* 0x000fda000782c0ff */
[----:B------:R-:W-:Y:S05]  /*1330*/  @!P1 EXIT ;  /* 0x000000000000994d */ /* 0x000fea0003800000 */
[----:B------:R-:W-:Y:S01]  /*1340*/  ULDC UR4, c[0x0][0x28c] ;  /* 0x0000a30000047ab9 */ /* 0x000fe20000000800 */
[----:B------:R-:W-:Y:S01]  /*1350*/  LOP3.LUT R146, R4, 0x1, RZ, 0xfc, !PT ;  /* 0x0000000104927812 */ /* 0x000fe200078efcff */
[----:B------:R-:W-:-:S04]  /*1360*/  UIADD3 UR4, UR4, 0x1f, URZ ;  /* 0x0000001f04047890 */ /* 0x000fc8000fffe03f */
[----:B------:R-:W-:-:S04]  /*1370*/  USHF.R.S32.HI UR5, URZ, 0x1f, UR4 ;  /* 0x0000001f3f057899 */ /* 0x000fc80008011404 */
[----:B------:R-:W-:-:S03]  /*1380*/  ULEA.HI UR5, UR5, UR4, URZ, 0x5 ;  /* 0x0000000405057291 */ /* 0x000fc6000f8f283f */
[----:B------:R-:W-:Y:S01]  /*1390*/  UMOV UR4, URZ ;  /* 0x0000003f00047c82 */ /* 0x000fe20008000000 */
[----:B------:R-:W-:-:S03]  /*13a0*/  USHF.R.S32.HI UR9, URZ, 0x5, UR5 ;  /* 0x000000053f097899 */ /* 0x000fc60008011405 */
[----:B------:R-:W-:-:S09]  /*13b0*/  UMOV UR5, URZ ;  /* 0x0000003f00057c82 */ /* 0x000fd20008000000 */
.L_x_172:
[----:B------:R-:W-:Y:S01]  /*13c0*/  LOP3.LUT R11, R0, 0x80, RZ, 0xc0, !PT ;  /* 0x00000080000b7812 */ /* 0x000fe200078ec0ff */
[----:B------:R-:W4:Y:S01]  /*13d0*/  S2UR UR13, SR_CgaCtaId ;  /* 0x00000000000d79c3 */ /* 0x000f220000008800 */
[----:B------:R-:W-:Y:S01]  /*13e0*/  UMOV UR12, 0x400 ;  /* 0x00000400000c7882 */ /* 0x000fe20000000000 */
[----:B------:R-:W-:Y:S01]  /*13f0*/  UMOV UR6, URZ ;  /* 0x0000003f00067c82 */ /* 0x000fe20008000000 */
[----:B------:R-:W-:Y:S01]  /*1400*/  SHF.R.U32.HI R11, RZ, 0x7, R11 ;  /* 0x00000007ff0b7819 */ /* 0x000fe2000001160b */
[----:B------:R-:W-:Y:S01]  /*1410*/  UMOV UR7, URZ ;  /* 0x0000003f00077c82 */ /* 0x000fe20008000000 */
[----:B------:R-:W-:Y:S01]  /*1420*/  UMOV UR18, UR5 ;  /* 0x0000000500127c82 */ /* 0x000fe20008000000 */
[----:B------:R-:W-:Y:S02]  /*1430*/  CS2R R20, SRZ ;  /* 0x0000000000147805 */ /* 0x000fe4000001ff00 */
[----:B------:R-:W-:Y:S01]  /*1440*/  CS2R R18, SRZ ;  /* 0x0000000000127805 */ /* 0x000fe2000001ff00 */
[----:B01---5:R-:W0:Y:S01]  /*1450*/  LDC R12, c[0x0][0x28c] ;  /* 0x0000a300ff0c7b82 */ /* 0x023e220000000800 */
[----:B------:R-:W1:Y:S01]  /*1460*/  SHFL.IDX PT, R11, R11, RZ, 0x1f ;  /* 0x00001fff0b0b7589 */ /* 0x000e6200000e0000 */
[----:B------:R-:W-:-:S02]  /*1470*/  CS2R R22, SRZ ;  /* 0x0000000000167805 */ /* 0x000fc4000001ff00 */
[----:B------:R-:W-:Y:S02]  /*1480*/  CS2R R88, SRZ ;  /* 0x0000000000587805 */ /* 0x000fe4000001ff00 */
[----:B------:R-:W-:Y:S02]  /*1490*/  CS2R R90, SRZ ;  /* 0x00000000005a7805 */ /* 0x000fe4000001ff00 */
[----:B------:R-:W-:Y:S02]  /*14a0*/  CS2R R92, SRZ ;  /* 0x00000000005c7805 */ /* 0x000fe4000001ff00 */
[----:B------:R-:W-:Y:S02]  /*14b0*/  CS2R R94, SRZ ;  /* 0x00000000005e7805 */ /* 0x000fe4000001ff00 */
[----:B------:R-:W-:Y:S02]  /*14c0*/  CS2R R96, SRZ ;  /* 0x0000000000607805 */ /* 0x000fe4000001ff00 */
        /* <DEDUP_REMOVED lines=16> */
[----:B0-----:R-:W-:Y:S02]  /*15d0*/  ISETP.GE.AND P1, PT, R12, 0x1, PT ;  /* 0x000000010c00780c */ /* 0x001fe40003f26270 */
[----:B------:R-:W-:Y:S02]  /*15e0*/  CS2R R130, SRZ ;  /* 0x0000000000827805 */ /* 0x000fe4000001ff00 */
[----:B-1----:R-:W-:-:S02]  /*15f0*/  R2UR UR8, R11 ;  /* 0x000000000b0872ca */ /* 0x002fc400000e0000 */
[----:B------:R-:W-:Y:S02]  /*1600*/  CS2R R132, SRZ ;  /* 0x0000000000847805 */ /* 0x000fe4000001ff00 */
[----:B------:R-:W-:Y:S02]  /*1610*/  CS2R R134, SRZ ;  /* 0x0000000000867805 */ /* 0x000fe4000001ff00 */
[----:B------:R-:W-:Y:S02]  /*1620*/  CS2R R136, SRZ ;  /* 0x0000000000887805 */ /* 0x000fe4000001ff00 */
[----:B------:R-:W-:Y:S02]  /*1630*/  CS2R R138, SRZ ;  /* 0x00000000008a7805 */ /* 0x000fe4000001ff00 */
[----:B------:R-:W-:Y:S02]  /*1640*/  CS2R R140, SRZ ;  /* 0x00000000008c7805 */ /* 0x000fe4000001ff00 */
[----:B------:R-:W-:-:S02]  /*1650*/  CS2R R142, SRZ ;  /* 0x00000000008e7805 */ /* 0x000fc4000001ff00 */
[----:B------:R-:W-:Y:S01]  /*1660*/  CS2R R144, SRZ ;  /* 0x0000000000907805 */ /* 0x000fe2000001ff00 */
[----:B------:R-:W-:Y:S01]  /*1670*/  IMAD.U32 R15, RZ, RZ, UR4 ;  /* 0x00000004ff0f7e24 */ /* 0x000fe2000f8e00ff */
[----:B------:R-:W-:Y:S02]  /*1680*/  CS2R R56, SRZ ;  /* 0x0000000000387805 */ /* 0x000fe4000001ff00 */
[----:B------:R-:W-:Y:S02]  /*1690*/  CS2R R58, SRZ ;  /* 0x00000000003a7805 */ /* 0x000fe4000001ff00 */
[----:B------:R-:W-:Y:S02]  /*16a0*/  CS2R R60, SRZ ;  /* 0x00000000003c7805 */ /* 0x000fe4000001ff00 */
[----:B------:R-:W-:Y:S01]  /*16b0*/  CS2R R62, SRZ ;  /* 0x00000000003e7805 */ /* 0x000fe2000001ff00 */
[----:B------:R-:W-:Y:S01]  /*16c0*/  ULEA.HI UR10, UR8, UR8, URZ, 0x1 ;  /* 0x00000008080a7291 */ /* 0x000fe2000f8f083f */
[----:B------:R-:W-:-:S02]  /*16d0*/  CS2R R64, SRZ ;  /* 0x0000000000407805 */ /* 0x000fc4000001ff00 */
[----:B------:R-:W-:Y:S02]  /*16e0*/  CS2R R66, SRZ ;  /* 0x0000000000427805 */ /* 0x000fe4000001ff00 */
[----:B------:R-:W-:Y:S01]  /*16f0*/  CS2R R68, SRZ ;  /* 0x0000000000447805 */ /* 0x000fe2000001ff00 */
[----:B------:R-:W-:Y:S01]  /*1700*/  ULOP3.LUT UR11, UR10, 0x1ffffe, URZ, 0xc0, !UPT ;  /* 0x001ffffe0a0b7892 */ /* 0x000fe2000f8ec03f */
[----:B------:R-:W-:Y:S01]  /*1710*/  CS2R R70, SRZ ;  /* 0x0000000000467805 */ /* 0x000fe2000001ff00 */
[----:B----4-:R-:W-:Y:S01]  /*1720*/  ULEA UR10, UR13, UR12, 0x18 ;  /* 0x0000000c0d0a7291 */ /* 0x010fe2000f8ec03f */
[----:B------:R-:W-:Y:S01]  /*1730*/  CS2R R72, SRZ ;  /* 0x0000000000487805 */ /* 0x000fe2000001ff00 */
[----:B------:R-:W-:Y:S01]  /*1740*/  UIADD3 UR11, UR8, -UR11, URZ ;  /* 0x8000000b080b7290 */ /* 0x000fe2000fffe03f */
[----:B------:R-:W-:Y:S02]  /*1750*/  CS2R R74, SRZ ;  /* 0x00000000004a7805 */ /* 0x000fe4000001ff00 */
[----:B------:R-:W-:Y:S01]  /*1760*/  CS2R R76, SRZ ;  /* 0x00000000004c7805 */ /* 0x000fe2000001ff00 */
[----:B------:R-:W-:Y:S01]  /*1770*/  UMOV UR8, URZ ;  /* 0x0000003f00087c82 */ /* 0x000fe20008000000 */
[----:B------:R-:W-:Y:S01]  /*1780*/  ULEA UR11, UR11, UR10, 0xb ;  /* 0x0000000a0b0b7291 */ /* 0x000fe2000f8e583f */
[----:B------:R-:W-:-:S02]  /*1790*/  CS2R R78, SRZ ;  /* 0x00000000004e7805 */ /* 0x000fc4000001ff00 */
[----:B------:R-:W-:Y:S02]  /*17a0*/  CS2R R80, SRZ ;  /* 0x0000000000507805 */ /* 0x000fe4000001ff00 */
[----:B------:R-:W-:Y:S01]  /*17b0*/  CS2R R82, SRZ ;  /* 0x0000000000527805 */ /* 0x000fe2000001ff00 */
[----:B------:R-:W-:Y:S01]  /*17c0*/  UIADD3 UR11, UR11, 0x280, URZ ;  /* 0x000002800b0b7890 */ /* 0x000fe2000fffe03f */
[----:B------:R-:W-:Y:S02]  /*17d0*/  CS2R R84, SRZ ;  /* 0x0000000000547805 */ /* 0x000fe4000001ff00 */
[----:B------:R-:W-:Y:S02]  /*17e0*/  CS2R R86, SRZ ;  /* 0x0000000000567805 */ /* 0x000fe4000001ff00 */
[----:B------:R-:W-:Y:S01]  /*17f0*/  CS2R R24, SRZ ;  /* 0x0000000000187805 */ /* 0x000fe2000001ff00 */
[----:B------:R-:W-:Y:S01]  /*1800*/  USHF.R.U32.HI UR11, URZ, 0x4, UR11 ;  /* 0x000000043f0b7899 */ /* 0x000fe2000801160b */
[----:B------:R-:W-:-:S02]  /*1810*/  CS2R R26, SRZ ;  /* 0x00000000001a7805 */ /* 0x000fc4000001ff00 */
[----:B------:R-:W-:Y:S02]  /*1820*/  CS2R R28, SRZ ;  /* 0x00000000001c7805 */ /* 0x000fe4000001ff00 */
[----:B------:R-:W-:Y:S01]  /*1830*/  CS2R R30, SRZ ;  /* 0x00000000001e7805 */ /* 0x000fe2000001ff00 */
[----:B------:R-:W-:Y:S01]  /*1840*/  ULOP3.LUT UR11, UR11, 0x3fff, URZ, 0xc0, !UPT ;  /* 0x00003fff0b0b7892 */ /* 0x000fe2000f8ec03f */
        /* <DEDUP_REMOVED lines=11> */
[----:B------:R-:W-:Y:S01]  /*1900*/  CS2R R54, SRZ ;  /* 0x0000000000367805 */ /* 0x000fe2000001ff00 */
[----:B--2---:R-:W-:Y:S06]  /*1910*/  @!P1 BRA `(.L_x_18) ;  /* 0x00000008002c9947 */ /* 0x004fec0003800000 */
[----:B------:R-:W-:-:S13]  /*1920*/  ISETP.NE.AND P2, PT, R146, 0x3, PT ;  /* 0x000000039200780c */ /* 0x000fda0003f45270 */
[----:B------:R-:W-:Y:S05]  /*1930*/  @!P2 BRA `(.L_x_19) ;  /* 0x000000000004a947 */ /* 0x000fea0003800000 */
[----:B------:R-:W-:Y:S01]  /*1940*/  BPT.TRAP 0x1 ;  /* 0x000000040000795c */ /* 0x000fe20000300000 */
.L_x_19:
[----:B------:R-:W-:Y:S01]  /*1950*/  ULEA UR7, UR5, UR10, 0x3 ;  /* 0x0000000a05077291 */ /* 0x000fe2000f8e183f */
[----:B------:R-:W-:-:S05]  /*1960*/  IMAD.U32 R11, RZ, RZ, UR4 ;  /* 0x00000004ff0b7e24 */ /* 0x000fca000f8e00ff */
[----:B------:R-:W-:-:S04]  /*1970*/  SHF.L.U32 R11, R11, 0x1f, RZ ;  /* 0x0000001f0b0b7819 */ /* 0x000fc800000006ff */
[----:B------:R0:W1:Y:S01]  /*1980*/  SYNCS.PHASECHK.TRANS64.TRYWAIT P1, [UR7], R11 ;  /* 0x0000000bff0075a7 */ /* 0x0000620008020147 */
[----:B------:R-:W-:Y:S05]  /*1990*/  @!P2 BRA `(.L_x_20) ;  /* 0x000000000004a947 */ /* 0x000fea0003800000 */
[----:B------:R-:W-:Y:S01]  /*19a0*/  BPT.TRAP 0x1 ;  /* 0x000000040000795c */ /* 0x000fe20000300000 */
.L_x_20:
[----:B------:R-:W-:Y:S01]  /*19b0*/  UMOV UR6, 0x1 ;  /* 0x0000000100067882 */ /* 0x000fe20000000000 */
[----:B------:R-:W-:Y:S01]  /*19c0*/  IMAD.MOV.U32 R20, RZ, RZ, RZ ;  /* 0x000000ffff147224 */ /* 0x000fe200078e00ff */
[----:B-1----:R-:W-:Y:S06]  /*19d0*/  @P1 BRA `(.L_x_21) ;  /* 0x0000000000081947 */ /* 0x002fec0003800000 */
[----:B------:R-:W1:Y:S02]  /*19e0*/  SYNCS.PHASECHK.TRANS64.TRYWAIT P1, [UR7], R11 ;  /* 0x0000000bff0075a7 */ /* 0x000e640008020147 */
[----:B-1----:R-:W-:Y:S05]  /*19f0*/  @!P1 BRA `(.L_x_22) ;  /* 0x0000008400c09947 */ /* 0x002fea0003800000 */
.L_x_21:
[----:B------:R-:W-:Y:S01]  /*1a00*/  UIADD3 UR7, UR10, 0x2c280, URZ ;  /* 0x0002c2800a077890 */ /* 0x000fe2000fffe03f */
[----:B------:R-:W-:Y:S01]  /*1a10*/  WARPGROUP.ARRIVE ;  /* 0x00000000000079c5 */ /* 0x000fe20000000000 */
[----:B------:R-:W-:Y:S01]  /*1a20*/  ULOP3.LUT UR12, UR11, 0x10000, URZ, 0xfc, !UPT ;  /* 0x000100000b0c7892 */ /* 0x000fe2000f8efc3f */
[----:B------:R-:W-:Y:S01]  /*1a30*/  IMAD.MOV.U32 R21, RZ, RZ, RZ ;  /* 0x000000ffff157224 */ /* 0x000fe200078e00ff */
[----:B------:R-:W-:Y:S01]  /*1a40*/  USHF.R.U32.HI UR7, URZ, 0x4, UR7 ;  /* 0x000000043f077899 */ /* 0x000fe20008011607 */
[----:B------:R-:W-:Y:S01]  /*1a50*/  CS2R R18, SRZ ;  /* 0x0000000000127805 */ /* 0x000fe2000001ff00 */
[----:B------:R-:W-:Y:S01]  /*1a60*/  ULEA UR12, UR5, UR12, 0x9 ;  /* 0x0000000c050c7291 */ /* 0x000fe2000f8e483f */
[----:B------:R-:W-:Y:S01]  /*1a70*/  CS2R R22, SRZ ;  /* 0x0000000000167805 */ /* 0x000fe2000001ff00 */
[----:B------:R-:W-:Y:S01]  /*1a80*/  ULOP3.LUT UR7, UR7, 0x3fff, URZ, 0xc0, !UPT ;  /* 0x00003fff07077892 */ /* 0x000fe2000f8ec03f */
[----:B------:R-:W-:Y:S01]  /*1a90*/  CS2R R88, SRZ ;  /* 0x0000000000587805 */ /* 0x000fe2000001ff00 */
[----:B------:R-:W-:Y:S01]  /*1aa0*/  UMOV UR13, 0xc0000010 ;  /* 0xc0000010000d7882 */ /* 0x000fe20000000000 */
[----:B------:R-:W-:Y:S01]  /*1ab0*/  UMOV UR15, 0xc0000010 ;  /* 0xc0000010000f7882 */ /* 0x000fe20000000000 */
[----:B------:R-:W-:Y:S01]  /*1ac0*/  ULOP3.LUT UR7, UR7, 0x10000, URZ, 0xfc, !UPT ;  /* 0x0001000007077892 */ /* 0x000fe2000f8efc3f */
[----:B------:R-:W-:-:S02]  /*1ad0*/  CS2R R90, SRZ ;  /* 0x00000000005a7805 */ /* 0x000fc4000001ff00 */
[----:B------:R-:W-:Y:S02]  /*1ae0*/  CS2R R92, SRZ ;  /* 0x00000000005c7805 */ /* 0x000fe4000001ff00 */
[----:B------:R-:W-:Y:S01]  /*1af0*/  CS2R R94, SRZ ;  /* 0x00000000005e7805 */ /* 0x000fe2000001ff00 */
[----:B------:R-:W-:Y:S01]  /*1b00*/  ULEA UR14, UR5, UR7, 0x7 ;  /* 0x00000007050e7291 */ /* 0x000fe2000f8e383f */
[----:B------:R-:W-:Y:S01]  /*1b10*/  CS2R R96, SRZ ;  /* 0x0000000000607805 */ /* 0x000fe2000001ff00 */
[----:B------:R-:W-:Y:S01]  /*1b20*/  UIADD3 UR7, UR12, 0x100, URZ ;  /* 0x000001000c077890 */ /* 0x000fe2000fffe03f */
[----:B------:R-:W-:Y:S02]  /*1b30*/  CS2R R98, SRZ ;  /* 0x0000000000627805 */ /* 0x000fe4000001ff00 */
[----:B------:R-:W-:Y:S02]  /*1b40*/  CS2R R100, SRZ ;  /* 0x0000000000647805 */ /* 0x000fe4000001ff00 */
[----:B------:R-:W-:-:S02]  /*1b50*/  CS2R R102, SRZ ;  /* 0x0000000000667805 */ /* 0x000fc4000001ff00 */
[----:B------:R-:W-:Y:S02]  /*1b60*/  CS2R R104, SRZ ;  /* 0x0000000000687805 */ /* 0x000fe4000001ff00 */
[----:B------:R-:W-:Y:S02]  /*1b70*/  CS2R R106, SRZ ;  /* 0x00000000006a7805 */ /* 0x000fe4000001ff00 */
[----:B------:R-:W-:Y:S01]  /*1b80*/  CS2R R108, SRZ ;  /* 0x00000000006c7805 */ /* 0x000fe2000001ff00 */
[----:B------:R-:W-:Y:S01]  /*1b90*/  QGMMA.64x64x32.F32.E5M2.E5M2 R56, gdesc[UR12], RZ, !UPT ;  /* 0x00e000000c3879f3 */ /* 0x000fe2000c7038ff */
[----:B------:R-:W-:Y:S01]  /*1ba0*/  UMOV UR12, UR7 ;  /* 0x00000007000c7c82 */ /* 0x000fe20008000000 */
[----:B------:R-:W-:Y:S01]  /*1bb0*/  ULDC UR7, c[0x0][0x50c] ;  /* 0x0001430000077ab9 */ /* 0x000fe20000000800 */
[----:B------:R-:W-:Y:S01]  /*1bc0*/  UMOV UR13, 0xc0000010 ;  /* 0xc0000010000d7882 */ /* 0x000fe20000000000 */
[----:B------:R-:W-:Y:S01]  /*1bd0*/  UISETP.NE.AND UP0, UPT, UR7, 0x1, UPT ;  /* 0x000000010700788c */ /* 0x000fe2000bf05270 */
[----:B------:R-:W-:Y:S01]  /*1be0*/  QGMMA.64x64x32.F32.E5M2.E5M2 R24, gdesc[UR12], RZ, !UPT, gsb0 ;  /* 0x00e000000c1879f3 */ /* 0x000fe2000c0038ff */
[----:B------:R-:W-:-:S02]  /*1bf0*/  CS2R R110, SRZ ;  /* 0x00000000006e7805 */ /* 0x000fc4000001ff00 */
[----:B------:R-:W-:Y:S01]  /*1c00*/  CS2R R112, SRZ ;  /* 0x0000000000707805 */ /* 0x000fe2000001ff00 */
[----:B------:R-:W-:Y:S01]  /*1c10*/  USEL UR7, URZ, 0x1, UP0 ;  /* 0x000000013f077887 */ /* 0x000fe20008000000 */
[----:B------:R-:W-:Y:S02]  /*1c20*/  CS2R R114, SRZ ;  /* 0x0000000000727805 */ /* 0x000fe4000001ff00 */
[----:B------:R-:W-:Y:S02]  /*1c30*/  CS2R R116, SRZ ;  /* 0x0000000000747805 */ /* 0x000fe4000001ff00 */
[----:B------:R-:W-:Y:S02]  /*1c40*/  CS2R R118, SRZ ;  /* 0x0000000000767805 */ /* 0x000fe4000001ff00 */
[----:B------:R-:W-:Y:S02]  /*1c50*/  CS2R R120, SRZ ;  /* 0x0000000000787805 */ /* 0x000fe4000001ff00 */
[----:B------:R-:W-:-:S02]  /*1c60*/  CS2R R122, SRZ ;  /* 0x00000000007a7805 */ /* 0x000fc4000001ff00 */
[----:B------:R-:W-:Y:S02]  /*1c70*/  ISETP.NE.AND P1, PT, RZ, UR7, PT ;  /* 0x00000007ff007c0c */ /* 0x000fe4000bf25270 */
        /* <DEDUP_REMOVED lines=10> */
[----:B------:R-:W-:Y:S01]  /*1d20*/  CS2R R144, SRZ ;  /* 0x0000000000907805 */ /* 0x000fe2000001ff00 */
[----:B------:R-:W-:Y:S06]  /*1d30*/  @!P1 BRA `(.L_x_23) ;  /* 0x0000000400089947 */ /* 0x000fec0003800000 */
[----:B------:R-:W-:Y:S02]  /*1d40*/  WARPGROUP.DEPBAR.LE gsb0, 0x0 ;  /* 0x00008000000079c5 */ /* 0x000fe40000010000 */
[----:B------:R-:W-:-:S01]  /*1d50*/  FADD R145, RZ, R56 ;  /* 0x00000038ff917221 */ /* 0x000fc20000000000 */
[----:B------:R-:W-:Y:S01]  /*1d60*/  FADD R144, RZ, R57 ;  /* 0x00000039ff907221 */ /* 0x000fe20000000000 */
        /* <DEDUP_REMOVED lines=62> */
[----:B------:R-:W-:-:S06]  /*2150*/  UMOV UR6, URZ ;  /* 0x0000003f00067c82 */ /* 0x000fcc0008000000 */
.L_x_23:
[----:B------:R-:W-:-:S04]  /*2160*/  UIADD3 UR18, UR5, 0x1, URZ ;  /* 0x0000000105127890 */ /* 0x000fc8000fffe03f */
[----:B------:R-:W-:-:S04]  /*2170*/  UISETP.NE.AND UP0, UPT, UR18, 0x16, UPT ;  /* 0x000000161200788c */ /* 0x000fc8000bf05270 */
[----:B------:R-:W-:Y:S02]  /*2180*/  USEL UR8, URZ, 0x1, UP0 ;  /* 0x000000013f087887 */ /* 0x000fe40008000000 */
[----:B------:R-:W-:Y:S02]  /*2190*/  USEL UR18, UR18, URZ, UP0 ;  /* 0x0000003f12127287 */ /* 0x000fe40008000000 */
[----:B------:R-:W-:-:S06]  /*21a0*/  ULOP3.LUT UR8, UR4, UR8, URZ, 0x3c, !UPT ;  /* 0x0000000804087292 */ /* 0x000fcc000f8e3c3f */
[----:B------:R-:W-:Y:S01]  /*21b0*/  IMAD.U32 R15, RZ, RZ, UR8 ;  /* 0x00000008ff0f7e24 */ /* 0x000fe2000f8e00ff */
[----:B------:R-:W-:-:S06]  /*21c0*/  UMOV UR8, 0x1 ;  /* 0x0000000100087882 */ /* 0x000fcc0000000000 */
.L_x_18:
[----:B------:R-:W-:-:S04]  /*21d0*/  UISETP.LT.AND UP0, UPT, UR9, 0x1, UPT ;  /* 0x000000010900788c */ /* 0x000fc8000bf01270 */
[----:B------:R-:W-:-:S04]  /*21e0*/  USEL UR12, UR9, 0x1, UP0 ;  /* 0x00000001090c7887 */ /* 0x000fc80008000000 */
[----:B------:R-:W-:-:S04]  /*21f0*/  UIADD3 UR12, UR9, -UR12, URZ ;  /* 0x8000000c090c7290 */ /* 0x000fc8000fffe03f */
[----:B------:R-:W-:-:S06]  /*2200*/  UISETP.GE.AND UP0, UPT, UR12, 0x1, UPT ;  /* 0x000000010c00788c */ /* 0x000fcc000bf06270 */
[----:B------:R-:W-:-:S13]  /*2210*/  PLOP3.LUT P1, PT, PT, PT, UP0, 0x80, 0x0 ;  /* 0x000000000000781c */ /* 0x000fda0003f2f008 */
[----:B------:R-:W-:Y:S05]  /*2220*/  @!P1 BRA `(.L_x_24) ;  /* 0x0000000800009947 */ /* 0x000fea0003800000 */
[----:B01----:R-:W-:Y:S01]  /*2230*/  IMAD.U32 R11, RZ, RZ, UR12 ;  /* 0x0000000cff0b7e24 */ /* 0x003fe2000f8e00ff */
[----:B------:R-:W-:Y:S01]  /*2240*/  ULDC UR19, c[0x0][0x50c] ;  /* 0x0001430000137ab9 */ /* 0x000fe20000000800 */
[----:B------:R-:W-:-:S07]  /*2250*/  IMAD.U32 R12, RZ, RZ, UR5 ;  /* 0x00000005ff0c7e24 */ /* 0x000fce000f8e00ff */
.L_x_32:
[----:B------:R-:W-:-:S13]  /*2260*/  ISETP.NE.AND P2, PT, R146, 0x3, PT ;  /* 0x000000039200780c */ /* 0x000fda0003f45270 */
[----:B0-----:R-:W-:Y:S05]  /*2270*/  @!P2 BRA `(.L_x_25) ;  /* 0x000000000004a947 */ /* 0x001fea0003800000 */
[----:B------:R-:W-:Y:S01]  /*2280*/  BPT.TRAP 0x1 ;  /* 0x000000040000795c */ /* 0x000fe20000300000 */
.L_x_25:
[----:B------:R-:W0:Y:S01]  /*2290*/  S2UR UR12, SR_CgaCtaId ;  /* 0x00000000000c79c3 */ /* 0x000e220000008800 */
[----:B------:R-:W-:Y:S01]  /*22a0*/  UMOV UR10, 0x400 ;  /* 0x00000400000a7882 */ /* 0x000fe20000000000 */
[----:B------:R-:W-:Y:S01]  /*22b0*/  SHF.L.U32 R13, R15, 0x1f, RZ ;  /* 0x0000001f0f0d7819 */ /* 0x000fe200000006ff */
[----:B0-----:R-:W-:-:S04]  /*22c0*/  ULEA UR10, UR12, UR10, 0x18 ;  /* 0x0000000a0c0a7291 */ /* 0x001fc8000f8ec03f */
[----:B------:R-:W-:-:S09]  /*22d0*/  ULEA UR12, UR18, UR10, 0x3 ;  /* 0x0000000a120c7291 */ /* 0x000fd2000f8e183f */
[----:B------:R0:W1:Y:S01]  /*22e0*/  SYNCS.PHASECHK.TRANS64.TRYWAIT P1, [UR12], R13 ;  /* 0x0000000dff0075a7 */ /* 0x000062000802014c */
[----:B------:R-:W-:Y:S05]  /*22f0*/  @!P2 BRA `(.L_x_26) ;  /* 0x000000000004a947 */ /* 0x000fea0003800000 */
[----:B------:R-:W-:Y:S01]  /*2300*/  BPT.TRAP 0x1 ;  /* 0x000000040000795c */ /* 0x000fe20000300000 */
.L_x_26:
[----:B-1----:R-:W-:Y:S05]  /*2310*/  @P1 BRA `(.L_x_27) ;  /* 0x0000000000081947 */ /* 0x002fea0003800000 */
[----:B------:R-:W1:Y:S02]  /*2320*/  SYNCS.PHASECHK.TRANS64.TRYWAIT P1, [UR12], R13 ;  /* 0x0000000dff0075a7 */ /* 0x000e64000802014c */
[----:B-1----:R-:W-:Y:S05]  /*2330*/  @!P1 BRA `(.L_x_28) ;  /* 0x0000007c00889947 */ /* 0x002fea0003800000 */
.L_x_27:
[----:B------:R-:W-:Y:S01]  /*2340*/  UIADD3 UR12, UR10, 0x2c280, URZ ;  /* 0x0002c2800a0c7890 */ /* 0x000fe2000fffe03f */
[----:B------:R-:W-:Y:S01]  /*2350*/  WARPGROUP.ARRIVE ;  /* 0x00000000000079c5 */ /* 0x000fe20000000000 */
[----:B------:R-:W-:Y:S02]  /*2360*/  UISETP.NE.AND UP0, UPT, UR7, URZ, UPT ;  /* 0x0000003f0700728c */ /* 0x000fe4000bf05270 */
[----:B------:R-:W-:Y:S02]  /*2370*/  USHF.R.U32.HI UR12, URZ, 0x4, UR12 ;  /* 0x000000043f0c7899 */ /* 0x000fe4000801160c */
[----:B------:R-:W-:Y:S02]  /*2380*/  USEL UR8, UR8, URZ, !UP0 ;  /* 0x0000003f08087287 */ /* 0x000fe4000c000000 */
[----:B------:R-:W-:Y:S02]  /*2390*/  ULOP3.LUT UR7, UR12, 0x3fff, URZ, 0xc0, !UPT ;  /* 0x00003fff0c077892 */ /* 0x000fe4000f8ec03f */
[----:B------:R-:W-:-:S02]  /*23a0*/  ULOP3.LUT UR12, UR11, 0x10000, URZ, 0xfc, !UPT ;  /* 0x000100000b0c7892 */ /* 0x000fc4000f8efc3f */
[----:B------:R-:W-:Y:S02]  /*23b0*/  ULOP3.LUT UR7, UR7, 0x10000, URZ, 0xfc, !UPT ;  /* 0x0001000007077892 */ /* 0x000fe4000f8efc3f */
[----:B------:R-:W-:Y:S02]  /*23c0*/  UISETP.NE.U32.AND UP0, UPT, UR8, URZ, UPT ;  /* 0x0000003f0800728c */ /* 0x000fe4000bf05070 */
[----:B------:R-:W-:Y:S02]  /*23d0*/  ULEA UR12, UR18, UR12, 0x9 ;  /* 0x0000000c120c7291 */ /* 0x000fe4000f8e483f */
[----:B------:R-:W-:Y:S02]  /*23e0*/  ULEA UR14, UR18, UR7, 0x7 ;  /* 0x00000007120e7291 */ /* 0x000fe4000f8e383f */
[----:B------:R-:W-:Y:S01]  /*23f0*/  UIADD3 UR7, UR12, 0x100, URZ ;  /* 0x000001000c077890 */ /* 0x000fe2000fffe03f */
[----:B------:R-:W-:Y:S01]  /*2400*/  UMOV UR13, 0xc0000010 ;  /* 0xc0000010000d7882 */ /* 0x000fe20000000000 */
[----:B------:R-:W-:Y:S01]  /*2410*/  UMOV UR15, 0xc0000010 ;  /* 0xc0000010000f7882 */ /* 0x000fe20000000000 */
[----:B------:R-:W-:-:S04]  /*2420*/  UIADD3 UR6, UR6, 0x1, URZ ;  /* 0x0000000106067890 */ /* 0x000fc8000fffe03f */
[----:B------:R-:W-:Y:S01]  /*2430*/  QGMMA.64x64x32.F32.E5M2.E5M2 R56, gdesc[UR12], R56, UP0 ;  /* 0x00e000000c3879f3 */ /* 0x000fe2000bf03838 */
[----:B------:R-:W-:Y:S01]  /*2440*/  UMOV UR12, UR7 ;  /* 0x00000007000c7c82 */ /* 0x000fe20008000000 */
[----:B------:R-:W-:Y:S02]  /*2450*/  UMOV UR13, 0xc0000010 ;  /* 0xc0000010000d7882 */ /* 0x000fe40000000000 */
[----:B------:R-:W-:Y:S01]  /*2460*/  QGMMA.64x64x32.F32.E5M2.E5M2 R24, gdesc[UR12], R24, UP0, gsb0 ;  /* 0x00e000000c1879f3 */ /* 0x000fe2000b803818 */
[----:B------:R-:W-:-:S04]  /*2470*/  UISETP.NE.AND UP0, UPT, UR6, UR19, UPT ;  /* 0x000000130600728c */ /* 0x000fc8000bf05270 */
[----:B------:R-:W-:-:S06]  /*2480*/  USEL UR7, URZ, 0x1, UP0 ;  /* 0x000000013f077887 */ /* 0x000fcc0008000000 */
[----:B------:R-:W-:Y:S01]  /*2490*/  ISETP.NE.AND P1, PT, RZ, UR7, PT ;  /* 0x00000007ff007c0c */ /* 0x000fe2000bf25270 */
[----:B------:R-:W-:-:S12]  /*24a0*/  WARPGROUP.DEPBAR.LE gsb0, 0x1 ;  /* 0x00008000000079c5 */ /* 0x000fd80000010100 */
[----:B------:R-:W-:Y:S05]  /*24b0*/  @!P1 BRA `(.L_x_29) ;  /* 0x0000000400089947 */ /* 0x000fea0003800000 */
[----:B------:R-:W-:Y:S02]  /*24c0*/  WARPGROUP.DEPBAR.LE gsb0, 0x0 ;  /* 0x00008000000079c5 */ /* 0x000fe40000010000 */
[----:B------:R-:W-:-:S01]  /*24d0*/  FADD R145, R56, R145 ;  /* 0x0000009138917221 */ /* 0x000fc20000000000 */
[----:B------:R-:W-:Y:S01]  /*24e0*/  FADD R144, R57, R144 ;  /* 0x0000009039907221 */ /* 0x000fe20000000000 */
        /* <DEDUP_REMOVED lines=62> */
[----:B------:R-:W-:-:S06]  /*28d0*/  UMOV UR6, URZ ;  /* 0x0000003f00067c82 */ /* 0x000fcc0008000000 */
.L_x_29:
[----:B------:R-:W-:Y:S05]  /*28e0*/  @!P2 BRA `(.L_x_30) ;  /* 0x000000000004a947 */ /* 0x000fea0003800000 */
[----:B------:R-:W-:Y:S01]  /*28f0*/  BPT.TRAP 0x1 ;  /* 0x000000040000795c */ /* 0x000fe20000300000 */
.L_x_30:
[----:B01----:R-:W-:Y:S02]  /*2900*/  @P0 LEA R13, R12, UR10, 0x3 ;  /* 0x0000000a0c0d0c11 */ /* 0x003fe4000f8e18ff */
[----:B------:R-:W-:-:S03]  /*2910*/  ISETP.GT.U32.AND P1, PT, R4, 0x1, PT ;  /* 0x000000010400780c */ /* 0x000fc60003f24070 */
[----:B------:R-:W-:-:S05]  /*2920*/  @P0 VIADD R14, R13, 0xb0 ;  /* 0x000000b00d0e0836 */ /* 0x000fca0000000000 */
[----:B------:R-:W-:-:S04]  /*2930*/  @P0 PRMT R14, R5, 0x654, R14 ;  /* 0x00000654050e0816 */ /* 0x000fc8000000000e */
[----:B------:R0:W-:Y:S01]  /*2940*/  @P0 SYNCS.ARRIVE.TRANS64.RED.A1T0 RZ, [R14+URZ], RZ ;  /* 0x000000ff0eff09a7 */ /* 0x0001e2000810043f */
[----:B------:R-:W-:Y:S05]  /*2950*/  @P1 BRA `(.L_x_31) ;  /* 0x0000000000041947 */ /* 0x000fea0003800000 */
[----:B------:R-:W-:Y:S01]  /*2960*/  BPT.TRAP 0x1 ;  /* 0x000000040000795c */ /* 0x000fe20000300000 */
.L_x_31:
[----:B------:R-:W-:Y:S01]  /*2970*/  UIADD3 UR18, UR18, 0x1, URZ ;  /* 0x0000000112127890 */ /* 0x000fe2000fffe03f */
[C---:B------:R-:W-:Y:S01]  /*2980*/  ISETP.GT.AND P2, PT, R11.reuse, 0x1, PT ;  /* 0x000000010b00780c */ /* 0x040fe20003f44270 */
[----:B------:R-:W-:Y:S02]  /*2990*/  VIADD R12, R12, 0x1 ;  /* 0x000000010c0c7836 */ /* 0x000fe40000000000 */
[----:B------:R-:W-:Y:S01]  /*29a0*/  UISETP.NE.AND UP0, UPT, UR18, 0x16, UPT ;  /* 0x000000161200788c */ /* 0x000fe2000bf05270 */
[----:B------:R-:W-:Y:S02]  /*29b0*/  VIADD R11, R11, 0xffffffff ;  /* 0xffffffff0b0b7836 */ /* 0x000fe40000000000 */
[C---:B------:R-:W-:Y:S01]  /*29c0*/  ISETP.NE.AND P1, PT, R12.reuse, 0x16, PT ;  /* 0x000000160c00780c */ /* 0x040fe20003f25270 */
[----:B------:R-:W-:Y:S02]  /*29d0*/  USEL UR8, URZ, 0x1, UP0 ;  /* 0x000000013f087887 */ /* 0x000fe40008000000 */
[----:B------:R-:W-:Y:S01]  /*29e0*/  USEL UR18, UR18, URZ, UP0 ;  /* 0x0000003f12127287 */ /* 0x000fe20008000000 */
[----:B------:R-:W-:-:S03]  /*29f0*/  SEL R12, R12, RZ, P1 ;  /* 0x000000ff0c0c7207 */ /* 0x000fc60000800000 */
[----:B------:R-:W-:Y:S01]  /*2a00*/  LOP3.LUT R15, R15, UR8, RZ, 0x3c, !PT ;  /* 0x000000080f0f7c12 */ /* 0x000fe2000f8e3cff */
[----:B------:R-:W-:Y:S01]  /*2a10*/  UMOV UR8, 0x1 ;  /* 0x0000000100087882 */ /* 0x000fe20000000000 */
[----:B------:R-:W-:Y:S06]  /*2a20*/  @P2 BRA `(.L_x_32) ;  /* 0xfffffff8000c2947 */ /* 0x000fec000383ffff */
.L_x_24:
[----:B------:R-:W-:Y:S01]  /*2a30*/  UISETP.NE.AND UP0, UPT, UR6, URZ, UPT ;  /* 0x0000003f0600728c */ /* 0x000fe2000bf05270 */
[----:B01----:R-:W0:Y:S03]  /*2a40*/  LDC R11, c[0x0][0x28c] ;  /* 0x0000a300ff0b7b82 */ /* 0x003e260000000800 */
[----:B------:R-:W-:-:S06]  /*2a50*/  USEL UR6, URZ, 0x1, !UP0 ;  /* 0x000000013f067887 */ /* 0x000fcc000c000000 */
[----:B------:R-:W-:Y:S02]  /*2a60*/  ISETP.NE.AND P1, PT, RZ, UR6, PT ;  /* 0x00000006ff007c0c */ /* 0x000fe4000bf25270 */
[----:B0-----:R-:W-:-:S11]  /*2a70*/  ISETP.GE.AND P2, PT, R11, 0x1, PT ;  /* 0x000000010b00780c */ /* 0x001fd60003f46270 */
[----:B------:R-:W-:Y:S05]  /*2a80*/  @!P1 BRA `(.L_x_33) ;  /* 0x0000000400049947 */ /* 0x000fea0003800000 */
[----:B------:R-:W-:Y:S02]  /*2a90*/  WARPGROUP.DEPBAR.LE gsb0, 0x0 ;  /* 0x00008000000079c5 */ /* 0x000fe40000010000 */
[----:B------:R-:W-:Y:S01]  /*2aa0*/  FADD R145, R56, R145 ;  /* 0x0000009138917221 */ /* 0x000fe20000000000 */
        /* <DEDUP_REMOVED lines=62> */
[----:B------:R-:W-:-:S07]  /*2e90*/  FADD R20, R20, R55 ;  /* 0x0000003714147221 */ /* 0x000fce0000000000 */
.L_x_33:
[----:B------:R-:W-:Y:S02]  /*2ea0*/  WARPGROUP.DEPBAR.LE gsb0, 0x0 ;  /* 0x00008000000079c5 */ /* 0x000fe40000010000 */
[----:B------:R-:W-:Y:S05]  /*2eb0*/  @!P2 BRA `(.L_x_34) ;  /* 0x000000000050a947 */ /* 0x000fea0003800000 */
[----:B------:R-:W-:-:S13]  /*2ec0*/  ISETP.NE.AND P1, PT, R146, 0x3, PT ;  /* 0x000000039200780c */ /* 0x000fda0003f25270 */
[----:B------:R-:W-:Y:S05]  /*2ed0*/  @!P1 BRA `(.L_x_35) ;  /* 0x0000000000049947 */ /* 0x000fea0003800000 */
[----:B------:R-:W-:Y:S01]  /*2ee0*/  BPT.TRAP 0x1 ;  /* 0x000000040000795c */ /* 0x000fe20000300000 */
.L_x_35:
[----:B------:R-:W-:Y:S01]  /*2ef0*/  BSSY B0, `(.L_x_36) ;  /* 0x000000e000007945 */ /* 0x000fe20003800000 */
[----:B------:R-:W-:-:S03]  /*2f00*/  ISETP.GT.U32.AND P1, PT, R4, 0x1, PT ;  /* 0x000000010400780c */ /* 0x000fc60003f24070 */
[----:B------:R-:W-:Y:S10]  /*2f10*/  @!P0 BRA `(.L_x_37) ;  /* 0x00000000002c8947 */ /* 0x000ff40003800000 */
[----:B------:R-:W-:-:S04]  /*2f20*/  UISETP.LT.AND UP0, UPT, UR9, 0x1, UPT ;  /* 0x000000010900788c */ /* 0x000fc8000bf01270 */
[----:B------:R-:W-:-:S04]  /*2f30*/  USEL UR8, UR9, 0x1, UP0 ;  /* 0x0000000109087887 */ /* 0x000fc80008000000 */
[----:B------:R-:W-:-:S04]  /*2f40*/  UIADD3 UR8, UR5, UR9, -UR8 ;  /* 0x0000000905087290 */ /* 0x000fc8000fffe808 */
[----:B------:R-:W-:-:S04]  /*2f50*/  UIMAD.WIDE.U32 UR6, UR8, -0x45d1745d, URZ ;  /* 0xba2e8ba3080678a5 */ /* 0x000fc8000f8e003f */
[----:B------:R-:W-:-:S04]  /*2f60*/  USHF.R.U32.HI UR6, URZ, 0x4, UR7 ;  /* 0x000000043f067899 */ /* 0x000fc80008011607 */
[----:B------:R-:W-:-:S04]  /*2f70*/  UIMAD UR8, UR6, -0x16, UR8 ;  /* 0xffffffea060878a4 */ /* 0x000fc8000f8e0208 */
[----:B------:R-:W-:-:S04]  /*2f80*/  ULEA UR8, UR8, UR10, 0x3 ;  /* 0x0000000a08087291 */ /* 0x000fc8000f8e183f */
[----:B------:R-:W-:-:S06]  /*2f90*/  UIADD3 UR8, UR8, 0xb0, URZ ;  /* 0x000000b008087890 */ /* 0x000fcc000fffe03f */
[----:B------:R-:W-:-:S05]  /*2fa0*/  IMAD.U32 R12, RZ, RZ, UR8 ;  /* 0x00000008ff0c7e24 */ /* 0x000fca000f8e00ff */
[----:B------:R-:W-:-:S04]  /*2fb0*/  PRMT R11, R5, 0x654, R12 ;  /* 0x00000654050b7816 */ /* 0x000fc8000000000c */
[----:B------:R0:W-:Y:S03]  /*2fc0*/  SYNCS.ARRIVE.TRANS64.RED.A1T0 RZ, [R11+URZ], RZ ;  /* 0x000000ff0bff79a7 */ /* 0x0001e6000810043f */
.L_x_37:
[----:B------:R-:W-:Y:S05]  /*2fd0*/  BSYNC B0 ;  /* 0x0000000000007941 */ /* 0x000fea0003800000 */
.L_x_36:
[----:B------:R-:W-:Y:S05]  /*2fe0*/  @P1 BRA `(.L_x_34) ;  /* 0x0000000000041947 */ /* 0x000fea0003800000 */
[----:B------:R-:W-:Y:S01]  /*2ff0*/  BPT.TRAP 0x1 ;  /* 0x000000040000795c */ /* 0x000fe20000300000 */
.L_x_34:
[----:B------:R-:W1:Y:S01]  /*3000*/  LDC R15, c[0x0][0x288] ;  /* 0x0000a200ff0f7b82 */ /* 0x000e620000000800 */
[--C-:B0-----:R-:W-:Y:S01]  /*3010*/  SHF.R.U32.HI R11, RZ, 0x2, R0.reuse ;  /* 0x00000002ff0b7819 */ /* 0x101fe20000011600 */
[----:B------:R-:W-:Y:S01]  /*3020*/  IMAD.SHL.U32 R31, R10, 0x40, RZ ;  /* 0x000000400a1f7824 */ /* 0x000fe200078e00ff */
[----:B------:R-:W-:Y:S01]  /*3030*/  SHF.R.U32.HI R14, RZ, 0x7, R0 ;  /* 0x00000007ff0e7819 */ /* 0x000fe20000011600 */
[----:B------:R-:W-:Y:S01]  /*3040*/  UIADD3 UR5, UR9, UR5, URZ ;  /* 0x0000000509057290 */ /* 0x000fe2000fffe03f */
[----:B------:R-:W-:Y:S01]  /*3050*/  LOP3.LUT R12, R11, 0x7, RZ, 0xc0, !PT ;  /* 0x000000070b0c7812 */ /* 0x000fe200078ec0ff */
[----:B------:R-:W-:Y:S01]  /*3060*/  IMAD.SHL.U32 R26, R0, 0x2, RZ ;  /* 0x00000002001a7824 */ /* 0x000fe200078e00ff */
[----:B------:R-:W-:Y:S01]  /*3070*/  LOP3.LUT R11, R14, 0x1, RZ, 0xc0, !PT ;  /* 0x000000010e0b7812 */ /* 0x000fe200078ec0ff */
[----:B------:R-:W-:Y:S01]  /*3080*/  UISETP.GT.U32.AND UP0, UPT, UR5, 0x15, UPT ;  /* 0x000000150500788c */ /* 0x000fe2000bf04070 */
[C---:B------:R-:W-:Y:S01]  /*3090*/  LOP3.LUT R14, R0.reuse, 0x3, RZ, 0xc0, !PT ;  /* 0x00000003000e7812 */ /* 0x040fe200078ec0ff */
[----:B------:R-:W-:Y:S01]  /*30a0*/  ULDC UR12, c[0x0][0x284] ;  /* 0x0000a100000c7ab9 */ /* 0x000fe20000000800 */
[----:B------:R-:W-:Y:S01]  /*30b0*/  LOP3.LUT R13, R0, 0x60, RZ, 0xc0, !PT ;  /* 0x00000060000d7812 */ /* 0x000fe200078ec0ff */
[----:B------:R-:W-:Y:S01]  /*30c0*/  UISETP.LT.U32.AND UP0, UPT, UR9, 0x16, UP0 ;  /* 0x000000160900788c */ /* 0x000fe20008701070 */
[----:B------:R-:W-:Y:S01]  /*30d0*/  SHF.R.S32.HI R34, RZ, 0x1f, R6 ;  /* 0x0000001fff227819 */ /* 0x000fe20000011406 */
[----:B------:R-:W-:Y:S01]  /*30e0*/  UISETP.GE.U32.AND UP1, UPT, UR9, 0x16, UPT ;  /* 0x000000160900788c */ /* 0x000fe2000bf26070 */
[----:B------:R-:W-:Y:S01]  /*30f0*/  SHF.R.U32.HI R13, RZ, 0x1, R13 ;  /* 0x00000001ff0d7819 */ /* 0x000fe2000001160d */
[----:B------:R-:W-:Y:S01]  /*3100*/  ULDC.64 UR10, c[0x0][0x5d0] ;  /* 0x00017400000a7ab9 */ /* 0x000fe20000000a00 */
[----:B------:R-:W-:Y:S01]  /*3110*/  LOP3.LUT R26, R31, 0x6, R26, 0xf8, !PT ;  /* 0x000000061f1a7812 */ /* 0x000fe200078ef81a */
[----:B------:R-:W-:Y:S01]  /*3120*/  UIMAD.WIDE.U32 UR6, UR5, -0x45d1745d, URZ ;  /* 0xba2e8ba3050678a5 */ /* 0x000fe2000f8e003f */
[----:B------:R-:W-:Y:S01]  /*3130*/  IADD3 R16, RZ, -R13, -R12 ;  /* 0x8000000dff107210 */ /* 0x000fe20007ffe80c */
[----:B------:R-:W-:Y:S01]  /*3140*/  USEL UR8, URZ, 0x1, !UP0 ;  /* 0x000000013f087887 */ /* 0x000fe2000c000000 */
[----:B------:R-:W-:Y:S01]  /*3150*/  IMAD.SHL.U32 R33, R11, 0x40, RZ ;  /* 0x000000400b217824 */ /* 0x000fe200078e00ff */
[----:B------:R-:W-:Y:S01]  /*3160*/  SHF.R.S32.HI R27, RZ, 0x1f, R26 ;  /* 0x0000001fff1b7819 */ /* 0x000fe2000001141a */
[----:B------:R-:W-:Y:S01]  /*3170*/  USHF.R.U32.HI UR6, URZ, 0x4, UR7 ;  /* 0x000000043f067899 */ /* 0x000fe20008011607 */
[----:B-1----:R-:W-:Y:S01]  /*3180*/  IMAD R14, R14, -0x2, R15 ;  /* 0xfffffffe0e0e7824 */ /* 0x002fe200078e020f */
[----:B------:R-:W-:Y:S01]  /*3190*/  ISETP.GE.AND P1, PT, R31, R15, PT ;  /* 0x0000000f1f00720c */ /* 0x000fe20003f26270 */
[----:B------:R-:W-:Y:S01]  /*31a0*/  IMAD.SHL.U32 R15, R7, 0x100, RZ ;  /* 0x00000100070f7824 */ /* 0x000fe200078e00ff */
[----:B------:R-:W-:Y:S01]  /*31b0*/  ULOP3.LUT UR4, UR4, UR8, URZ, 0x3c, !UPT ;  /* 0x0000000804047292 */ /* 0x000fe2000f8e3c3f */
[----:B------:R-:W-:Y:S01]  /*31c0*/  IMAD R16, R11, -0x40, R16 ;  /* 0xffffffc00b107824 */ /* 0x000fe200078e0210 */
[----:B------:R-:W-:Y:S01]  /*31d0*/  LOP3.LUT R33, R33, 0x40, R12, 0xe2, !PT ;  /* 0x0000004021217812 */ /* 0x000fe200078ee20c */
[----:B------:R-:W-:Y:S01]  /*31e0*/  IMAD R11, R34, UR10, RZ ;  /* 0x0000000a220b7c24 */ /* 0x000fe2000f8e02ff */
[----:B------:R-:W-:Y:S01]  /*31f0*/  ISETP.GE.OR P1, PT, R15, UR12, P1 ;  /* 0x0000000c0f007c0c */ /* 0x000fe20008f26670 */
[----:B------:R-:W-:Y:S01]  /*3200*/  IMAD.WIDE R24, R7, 0x100, RZ ;  /* 0x0000010007187825 */ /* 0x000fe200078e02ff */
[----:B------:R-:W-:Y:S01]  /*3210*/  UIMAD UR5, UR6, -0x16, UR5 ;  /* 0xffffffea060578a4 */ /* 0x000fe2000f8e0205 */
[----:B------:R-:W-:Y:S01]  /*3220*/  IADD3 R32, -R15, UR12, R16 ;  /* 0x0000000c0f207c10 */ /* 0x000fe2000fffe110 */
[----:B------:R-:W-:Y:S01]  /*3230*/  @UP1 ULOP3.LUT UR4, UR4, 0x1, UR6, 0x78, !UPT ;  /* 0x0000000104041892 */ /* 0x000fe2000f8e7806 */
[----:B------:R-:W-:Y:S01]  /*3240*/  IMAD R7, R6, UR11, R11 ;  /* 0x0000000b06077c24 */ /* 0x000fe2000f8e020b */
[----:B------:R-:W-:Y:S01]  /*3250*/  LOP3.LUT R33, R24, R33, R13, 0xfe, !PT ;  /* 0x0000002118217212 */ /* 0x000fe200078efe0d */
[----:B------:R-:W-:-:S04]  /*3260*/  IMAD.WIDE.U32 R10, R6, UR10, R26 ;  /* 0x0000000a060a7c25 */ /* 0x000fc8000f8e001a */
[----:B------:R-:W-:Y:S02]  /*3270*/  IMAD.IADD R11, R11, 0x1, R7 ;  /* 0x000000010b0b7824 */ /* 0x000fe400078e0207 */
[----:B------:R-:W-:Y:S02]  /*3280*/  IMAD.IADD R31, R14, 0x1, -R31 ;  /* 0x000000010e1f7824 */ /* 0x000fe400078e0a1f */
[----:B------:R-:W-:Y:S01]  /*3290*/  IMAD.MOV.U32 R30, RZ, RZ, -0x1 ;  /* 0xffffffffff1e7424 */ /* 0x000fe200078e00ff */
[----:B------:R-:W-:Y:S06]  /*32a0*/  @P1 BRA `(.L_x_38) ;  /* 0x0000004800081947 */ /* 0x000fec0003800000 */
[----:B------:R-:W0:Y:S01]  /*32b0*/  LDC.64 R28, c[0x0][0x5c8] ;  /* 0x00017200ff1c7b82 */ /* 0x000e220000000a00 */
[----:B------:R-:W-:Y:S01]  /*32c0*/  ULDC.64 UR6, c[0x0][0x5c0] ;  /* 0x0001700000067ab9 */ /* 0x000fe20000000a00 */
[----:B------:R-:W-:Y:S01]  /*32d0*/  BSSY B0, `(.L_x_38) ;  /* 0x000047f000007945 */ /* 0x000fe20003800000 */
[-C--:B0-----:R-:W-:Y:S02]  /*32e0*/  IMAD R12, R25, R28.reuse, RZ ;  /* 0x0000001c190c7224 */ /* 0x081fe400078e02ff */
[----:B------:R-:W-:-:S04]  /*32f0*/  IMAD.WIDE.U32 R10, R33, R28, R10 ;  /* 0x0000001c210a7225 */ /* 0x000fc800078e000a */
[----:B------:R-:W-:Y:S01]  /*3300*/  IMAD R13, R33, R29, R12 ;  /* 0x0000001d210d7224 */ /* 0x000fe200078e020c */
[C---:B------:R-:W-:Y:S01]  /*3310*/  LEA R14, P2, R28.reuse, R10, 0x3 ;  /* 0x0000000a1c0e7211 */ /* 0x040fe200078418ff */
[----:B------:R-:W-:Y:S01]  /*3320*/  IMAD.SHL.U32 R7, R28, 0x80, RZ ;  /* 0x000000801c077824 */ /* 0x000fe200078e00ff */
[----:B------:R-:W-:Y:S01]  /*3330*/  IADD3 R16, P1, R10, UR6, RZ ;  /* 0x000000060a107c10 */ /* 0x000fe2000ff3e0ff */
[----:B------:R-:W-:Y:S01]  /*3340*/  IMAD.IADD R36, R11, 0x1, R13 ;  /* 0x000000010b247824 */ /* 0x000fe200078e020d */
[----:B------:R-:W-:Y:S02]  /*3350*/  SHF.L.U64.HI R11, R28, 0x7, R29 ;  /* 0x000000071c0b7819 */ /* 0x000fe4000001021d */
[----:B------:R-:W-:Y:S02]  /*3360*/  IADD3 R12, P5, P6, R10, UR6, R7 ;  /* 0x000000060a0c7c10 */ /* 0x000fe4000febe007 */
[----:B------:R-:W-:Y:S02]  /*3370*/  LEA.HI.X R28, R28, R36, R29, 0x3, P2 ;  /* 0x000000241c1c7211 */ /* 0x000fe400010f1c1d */
[----:B------:R-:W-:-:S02]  /*3380*/  IADD3.X R13, R36, UR7, R11, P5, P6 ;  /* 0x00000007240d7c10 */ /* 0x000fc4000afec40b */
[----:B---3-5:R-:W-:Y:S02]  /*3390*/  FSETP.NEU.AND P5, PT, R9, RZ, PT ;  /* 0x000000ff0900720b */ /* 0x028fe40003fad000 */
[----:B------:R-:W-:Y:S02]  /*33a0*/  IADD3.X R17, R36, UR7, RZ, P1, !PT ;  /* 0x0000000724117c10 */ /* 0x000fe40008ffe4ff */
[C---:B------:R-:W-:Y:S02]  /*33b0*/  IADD3 R10, P1, P2, R14.reuse, UR6, R7 ;  /* 0x000000060e0a7c10 */ /* 0x040fe4000fa3e007 */
[----:B------:R-:W-:Y:S02]  /*33c0*/  IADD3 R14, P3, R14, UR6, RZ ;  /* 0x000000060e0e7c10 */ /* 0x000fe4000ff7e0ff */
[C---:B------:R-:W-:Y:S02]  /*33d0*/  IADD3.X R11, R28.reuse, UR7, R11, P1, P2 ;  /* 0x000000071c0b7c10 */ /* 0x040fe40008fe440b */
[----:B------:R-:W-:-:S03]  /*33e0*/  IADD3.X R15, R28, UR7, RZ, P3, !PT ;  /* 0x000000071c0f7c10 */ /* 0x000fc60009ffe4ff */
[----:B------:R-:W-:Y:S06]  /*33f0*/  @!P5 BRA `(.L_x_39) ;  /* 0x0000003400a0d947 */ /* 0x000fec0003800000 */
[----:B------:R-:W-:Y:S01]  /*3400*/  ULDC.64 UR6, c[0x0][0x5b8] ;  /* 0x00016e0000067ab9 */ /* 0x000fe20000000a00 */
[----:B------:R-:W-:Y:S01]  /*3410*/  ISETP.GE.AND P1, PT, R32, 0x1, PT ;  /* 0x000000012000780c */ /* 0x000fe20003f26270 */
[----:B------:R-:W-:Y:S01]  /*3420*/  IMAD R7, R34, UR6, RZ ;  /* 0x0000000622077c24 */ /* 0x000fe2000f8e02ff */
[----:B------:R-:W-:Y:S01]  /*3430*/  ULDC.64 UR10, c[0x0][0x5a8] ;  /* 0x00016a00000a7ab9 */ /* 0x000fe20000000a00 */
[C---:B------:R-:W-:Y:S01]  /*3440*/  IMAD.WIDE.U32 R26, R6.reuse, UR6, R26 ;  /* 0x00000006061a7c25 */ /* 0x040fe2000f8e001a */
[----:B------:R-:W-:Y:S01]  /*3450*/  ISETP.LT.OR P5, PT, R31, 0x1, !P1 ;  /* 0x000000011f00780c */ /* 0x000fe20004fa1670 */
[----:B------:R-:W-:Y:S02]  /*3460*/  BSSY B1, `(.L_x_40) ;  /* 0x000000d000017945 */ /* 0x000fe40003800000 */
[----:B------:R-:W-:Y:S01]  /*3470*/  IMAD R7, R6, UR7, R7 ;  /* 0x0000000706077c24 */ /* 0x000fe2000f8e0207 */
[----:B------:R-:W-:Y:S01]  /*3480*/  ULDC.64 UR6, c[0x0][0x5b0] ;  /* 0x00016c0000067ab9 */ /* 0x000fe20000000a00 */
[----:B------:R-:W-:-:S02]  /*3490*/  IMAD.MOV.U32 R6, RZ, RZ, R26 ;  /* 0x000000ffff067224 */ /* 0x000fc400078e001a */
[----:B------:R-:W-:Y:S02]  /*34a0*/  IMAD.IADD R7, R27, 0x1, R7 ;  /* 0x000000011b077824 */ /* 0x000fe400078e0207 */
[----:B------:R-:W-:Y:S02]  /*34b0*/  IMAD R28, R25, UR6, RZ ;  /* 0x00000006191c7c24 */ /* 0x000fe4000f8e02ff */
[----:B------:R-:W-:-:S04]  /*34c0*/  IMAD.WIDE.U32 R26, R33, UR6, R6 ;  /* 0x00000006211a7c25 */ /* 0x000fc8000f8e0006 */
[--C-:B------:R-:W-:Y:S01]  /*34d0*/  IMAD R29, R33, UR7, R28.reuse ;  /* 0x00000007211d7c24 */ /* 0x100fe2000f8e021c */
[----:B------:R-:W-:Y:S02]  /*34e0*/  IADD3 R26, P2, R26, UR10, RZ ;  /* 0x0000000a1a1a7c10 */ /* 0x000fe4000ff5e0ff */
[----:B------:R-:W-:Y:S02]  /*34f0*/  PRMT R28, RZ, 0x7610, R28 ;  /* 0x00007610ff1c7816 */ /* 0x000fe4000000001c */
[----:B------:R-:W-:Y:S01]  /*3500*/  IADD3.X R27, R27, UR11, R29, P2, !PT ;  /* 0x0000000b1b1b7c10 */ /* 0x000fe200097fe41d */
[----:B------:R-:W-:Y:S08]  /*3510*/  @P5 BRA `(.L_x_41) ;  /* 0x0000000000045947 */ /* 0x000ff00003800000 */
[----:B------:R0:W5:Y:S02]  /*3520*/  LDG.E.U8 R28, desc[UR16][R26.64] ;  /* 0x000000101a1c7981 */ /* 0x000164000c1e1100 */
.L_x_41:
[----:B------:R-:W-:Y:S05]  /*3530*/  BSYNC B1 ;  /* 0x0000000000017941 */ /* 0x000fea0003800000 */
.L_x_40:
[----:B-----5:R-:W-:Y:S01]  /*3540*/  LOP3.LUT R28, R28, 0xff, RZ, 0xc0, !PT ;  /* 0x000000ff1c1c7812 */ /* 0x020fe200078ec0ff */
[----:B------:R-:W-:Y:S01]  /*3550*/  BSSY B1, `(.L_x_42) ;  /* 0x000000b000017945 */ /* 0x000fe20003800000 */
[----:B------:R-:W-:Y:S02]  /*3560*/  ISETP.LT.OR P3, PT, R31, 0x2, !P1 ;  /* 0x000000021f00780c */ /* 0x000fe40004f61670 */
[----:B------:R-:W-:-:S05]  /*3570*/  F2FP.F16.E5M2.UNPACK_B R28, R28 ;  /* 0x0000001cff1c723e */ /* 0x000fca00020004ff */
[----:B------:R-:W-:-:S05]  /*3580*/  HADD2.F32 R28, -RZ, R28.H0_H0 ;  /* 0x2000001cff1c7230 */ /* 0x000fca0000004100 */
[----:B------:R-:W-:-:S04]  /*3590*/  FMUL R28, R28, R9 ;  /* 0x000000091c1c7220 */ /* 0x000fc80000400000 */
[----:B--2---:R-:W-:-:S05]  /*35a0*/  FFMA R28, R145, R8, R28 ;  /* 0x00000008911c7223 */ /* 0x004fca000000001c */
[----:B------:R-:W-:Y:S02]  /*35b0*/  F2FP.SATFINITE.E5M2.F32.PACK_AB_MERGE_C R29, RZ, R28, RZ ;  /* 0x0000001cff1d723e */ /* 0x000fe400048060ff */
[----:B------:R-:W-:-:S03]  /*35c0*/  PRMT R28, RZ, 0x7610, R28 ;  /* 0x00007610ff1c7816 */ /* 0x000fc6000000001c */
[----:B------:R1:W-:Y:S01]  /*35d0*/  @!P5 STG.E.U8 desc[UR16][R16.64], R29 ;  /* 0x0000001d1000d986 */ /* 0x0003e2000c101110 */
[----:B------:R-:W-:Y:S05]  /*35e0*/  @P3 BRA `(.L_x_43) ;  /* 0x0000000000043947 */ /* 0x000fea0003800000 */
[----:B------:R2:W5:Y:S02]  /*35f0*/  LDG.E.U8 R28, desc[UR16][R26.64+0x1] ;  /* 0x000001101a1c7981 */ /* 0x000564000c1e1100 */
.L_x_43:
[----:B------:R-:W-:Y:S05]  /*3600*/  BSYNC B1 ;  /* 0x0000000000017941 */ /* 0x000fea0003800000 */
.L_x_42:
[----:B-----5:R-:W-:Y:S01]  /*3610*/  LOP3.LUT R28, R28, 0xff, RZ, 0xc0, !PT ;  /* 0x000000ff1c1c7812 */ /* 0x020fe200078ec0ff */
[----:B------:R-:W-:Y:S01]  /*3620*/  BSSY B1, `(.L_x_44) ;  /* 0x0000013000017945 */ /* 0x000fe20003800000 */
[----:B------:R-:W-:Y:S02]  /*3630*/  IADD3 R37, P2, R33, 0x8, RZ ;  /* 0x0000000821257810 */ /* 0x000fe40007f5e0ff */
[----:B------:R-:W-:-:S03]  /*3640*/  F2FP.F16.E5M2.UNPACK_B R28, R28 ;  /* 0x0000001cff1c723e */ /* 0x000fc600020004ff */
[----:B-1----:R-:W-:Y:S01]  /*3650*/  IMAD.X R29, RZ, RZ, R25, P2 ;  /* 0x000000ffff1d7224 */ /* 0x002fe200010e0619 */
[----:B------:R-:W-:Y:S01]  /*3660*/  ISETP.GE.AND P2, PT, R32, 0x9, PT ;  /* 0x000000092000780c */ /* 0x000fe20003f46270 */
[----:B------:R-:W-:Y:S02]  /*3670*/  HADD2.F32 R28, -RZ, R28.H0_H0 ;  /* 0x2000001cff1c7230 */ /* 0x000fe40000004100 */
[----:B------:R-:W-:Y:S01]  /*3680*/  IMAD R34, R29, UR6, RZ ;  /* 0x000000061d227c24 */ /* 0x000fe2000f8e02ff */
[----:B------:R-:W-:Y:S02]  /*3690*/  ISETP.LT.OR P5, PT, R31, 0x1, !P2 ;  /* 0x000000011f00780c */ /* 0x000fe400057a1670 */
[----:B------:R-:W-:Y:S01]  /*36a0*/  FMUL R35, R28, R9 ;  /* 0x000000091c237220 */ /* 0x000fe20000400000 */
[----:B------:R-:W-:-:S04]  /*36b0*/  IMAD.WIDE.U32 R28, R37, UR6, R6 ;  /* 0x00000006251c7c25 */ /* 0x000fc8000f8e0006 */
[----:B------:R-:W-:Y:S01]  /*36c0*/  FFMA R35, R144, R8, R35 ;  /* 0x0000000890237223 */ /* 0x000fe20000000023 */
[--C-:B------:R-:W-:Y:S01]  /*36d0*/  IMAD R37, R37, UR7, R34.reuse ;  /* 0x0000000725257c24 */ /* 0x100fe2000f8e0222 */
[----:B------:R-:W-:Y:S02]  /*36e0*/  IADD3 R28, P6, R28, UR10, RZ ;  /* 0x0000000a1c1c7c10 */ /* 0x000fe4000ffde0ff */
[----:B------:R-:W-:Y:S02]  /*36f0*/  PRMT R34, RZ, 0x7610, R34 ;  /* 0x00007610ff227816 */ /* 0x000fe40000000022 */
[----:B------:R-:W-:Y:S02]  /*3700*/  F2FP.SATFINITE.E5M2.F32.PACK_AB_MERGE_C R35, RZ, R35, RZ ;  /* 0x00000023ff23723e */ /* 0x000fe400048060ff */
[----:B------:R-:W-:-:S03]  /*3710*/  IADD3.X R29, R29, UR11, R37, P6, !PT ;  /* 0x0000000b1d1d7c10 */ /* 0x000fc6000b7fe425 */
[----:B------:R1:W-:Y:S01]  /*3720*/  @!P3 STG.E.U8 desc[UR16][R16.64+0x1], R35 ;  /* 0x000001231000b986 */ /* 0x0003e2000c101110 */
[----:B------:R-:W-:Y:S05]  /*3730*/  @P5 BRA `(.L_x_45) ;  /* 0x0000000000045947 */ /* 0x000fea0003800000 */
[----:B------:R3:W5:Y:S02]  /*3740*/  LDG.E.U8 R34, desc[UR16][R28.64] ;  /* 0x000000101c227981 */ /* 0x000764000c1e1100 */
.L_x_45:
[----:B------:R-:W-:Y:S05]  /*3750*/  BSYNC B1 ;  /* 0x0000000000017941 */ /* 0x000fea0003800000 */
.L_x_44:
[----:B-----5:R-:W-:Y:S01]  /*3760*/  LOP3.LUT R34, R34, 0xff, RZ, 0xc0, !PT ;  /* 0x000000ff22227812 */ /* 0x020fe200078ec0ff */
[----:B------:R-:W-:Y:S01]  /*3770*/  BSSY B1, `(.L_x_46) ;  /* 0x000000b000017945 */ /* 0x000fe20003800000 */
[----:B------:R-:W-:Y:S02]  /*3780*/  ISETP.LT.OR P3, PT, R31, 0x2, !P2 ;  /* 0x000000021f00780c */ /* 0x000fe40005761670 */
[----:B------:R-:W-:-:S05]  /*3790*/  F2FP.F16.E5M2.UNPACK_B R34, R34 ;  /* 0x00000022ff22723e */ /* 0x000fca00020004ff */
[----:B------:R-:W-:-:S05]  /*37a0*/  HADD2.F32 R34, -RZ, R34.H0_H0 ;  /* 0x20000022ff227230 */ /* 0x000fca0000004100 */
[----:B------:R-:W-:-:S04]  /*37b0*/  FMUL R34, R34, R9 ;  /* 0x0000000922227220 */ /* 0x000fc80000400000 */
[----:B------:R-:W-:-:S05]  /*37c0*/  FFMA R34, R143, R8, R34 ;  /* 0x000000088f227223 */ /* 0x000fca0000000022 */
[----:B-1----:R-:W-:Y:S02]  /*37d0*/  F2FP.SATFINITE.E5M2.F32.PACK_AB_MERGE_C R35, RZ, R34, RZ ;  /* 0x00000022ff23723e */ /* 0x002fe400048060ff */
[----:B------:R-:W-:-:S03]  /*37e0*/  PRMT R34, RZ, 0x7610, R34 ;  /* 0x00007610ff227816 */ /* 0x000fc60000000022 */
[----:B------:R1:W-:Y:S01]  /*37f0*/  @!P5 STG.E.U8 desc[UR16][R14.64], R35 ;  /* 0x000000230e00d986 */ /* 0x0003e2000c101110 */
[----:B------:R-:W-:Y:S05]  /*3800*/  @P3 BRA `(.L_x_47) ;  /* 0x0000000000043947 */ /* 0x000fea0003800000 */
[----:B------:R4:W5:Y:S02]  /*3810*/  LDG.E.U8 R34, desc[UR16][R28.64+0x1] ;  /* 0x000001101c227981 */ /* 0x000964000c1e1100 */
.L_x_47:
[----:B------:R-:W-:Y:S05]  /*3820*/  BSYNC B1 ;  /* 0x0000000000017941 */ /* 0x000fea0003800000 */
.L_x_46:
[----:B-----5:R-:W-:Y:S01]  /*3830*/  LOP3.LUT R34, R34, 0xff, RZ, 0xc0, !PT ;  /* 0x000000ff22227812 */ /* 0x020fe200078ec0ff */
[----:B------:R-:W-:Y:S01]  /*3840*/  BSSY B1, `(.L_x_48) ;  /* 0x000000b000017945 */ /* 0x000fe20003800000 */
[----:B------:R-:W-:Y:S02]  /*3850*/  ISETP.LT.OR P5, PT, R31, 0x9, !P1 ;  /* 0x000000091f00780c */ /* 0x000fe40004fa1670 */
[----:B------:R-:W-:-:S05]  /*3860*/  F2FP.F16.E5M2.UNPACK_B R34, R34 ;  /* 0x00000022ff22723e */ /* 0x000fca00020004ff */
[----:B------:R-:W-:-:S05]  /*3870*/  HADD2.F32 R34, -RZ, R34.H0_H0 ;  /* 0x20000022ff227230 */ /* 0x000fca0000004100 */
[----:B-1----:R-:W-:Y:S01]  /*3880*/  FMUL R35, R34, R9 ;  /* 0x0000000922237220 */ /* 0x002fe20000400000 */
[----:B------:R-:W-:-:S03]  /*3890*/  PRMT R34, RZ, 0x7610, R34 ;  /* 0x00007610ff227816 */ /* 0x000fc60000000022 */
[----:B------:R-:W-:-:S05]  /*38a0*/  FFMA R35, R142, R8, R35 ;  /* 0x000000088e237223 */ /* 0x000fca0000000023 */
[----:B------:R-:W-:-:S05]  /*38b0*/  F2FP.SATFINITE.E5M2.F32.PACK_AB_MERGE_C R35, RZ, R35, RZ ;  /* 0x00000023ff23723e */ /* 0x000fca00048060ff */
[----:B------:R1:W-:Y:S01]  /*38c0*/  @!P3 STG.E.U8 desc[UR16][R14.64+0x1], R35 ;  /* 0x000001230e00b986 */ /* 0x0003e2000c101110 */
[----:B------:R-:W-:Y:S05]  /*38d0*/  @P5 BRA `(.L_x_49) ;  /* 0x0000000000045947 */ /* 0x000fea0003800000 */
[----:B------:R0:W5:Y:S02]  /*38e0*/  LDG.E.U8 R34, desc[UR16][R26.64+0x8] ;  /* 0x000008101a227981 */ /* 0x000164000c1e1100 */
.L_x_49:
[----:B------:R-:W-:Y:S05]  /*38f0*/  BSYNC B1 ;  /* 0x0000000000017941 */ /* 0x000fea0003800000 */
.L_x_48:
        /* <DEDUP_REMOVED lines=12> */
.L_x_51:
[----:B------:R-:W-:Y:S05]  /*39c0*/  BSYNC B1 ;  /* 0x0000000000017941 */ /* 0x000fea0003800000 */
.L_x_50:
        /* <DEDUP_REMOVED lines=12> */
.L_x_53:
[----:B------:R-:W-:Y:S05]  /*3a90*/  BSYNC B1 ;  /* 0x0000000000017941 */ /* 0x000fea0003800000 */
.L_x_52:
        /* <DEDUP_REMOVED lines=12> */
.L_x_55:
[----:B------:R-:W-:Y:S05]  /*3b60*/  BSYNC B1 ;  /* 0x0000000000017941 */ /* 0x000fea0003800000 */
.L_x_54:
        /* <DEDUP_REMOVED lines=12> */
.L_x_57:
[----:B------:R-:W-:Y:S05]  /*3c30*/  BSYNC B1 ;  /* 0x0000000000017941 */ /* 0x000fea0003800000 */
.L_x_56:
        /* <DEDUP_REMOVED lines=12> */
.L_x_59:
[----:B------:R-:W-:Y:S05]  /*3d00*/  BSYNC B1 ;  /* 0x0000000000017941 */ /* 0x000fea0003800000 */
.L_x_58:
        /* <DEDUP_REMOVED lines=12> */
.L_x_61:
[----:B------:R-:W-:Y:S05]  /*3dd0*/  BSYNC B1 ;  /* 0x0000000000017941 */ /* 0x000fea0003800000 */
.L_x_60:
        /* <DEDUP_REMOVED lines=12> */
.L_x_63:
[----:B------:R-:W-:Y:S05]  /*3ea0*/  BSYNC B1 ;  /* 0x0000000000017941 */ /* 0x000fea0003800000 */
.L_x_62:
        /* <DEDUP_REMOVED lines=12> */
.L_x_65:
[----:B------:R-:W-:Y:S05]  /*3f70*/  BSYNC B1 ;  /* 0x0000000000017941 */ /* 0x000fea0003800000 */
.L_x_64:
        /* <DEDUP_REMOVED lines=12> */
.L_x_67:
[----:B------:R-:W-:Y:S05]  /*4040*/  BSYNC B1 ;  /* 0x0000000000017941 */ /* 0x000fea0003800000 */
.L_x_66:
        /* <DEDUP_REMOVED lines=12> */
.L_x_69:
[----:B------:R-:W-:Y:S05]  /*4110*/  BSYNC B1 ;  /* 0x0000000000017941 */ /* 0x000fea0003800000 */
.L_x_68:
        /* <DEDUP_REMOVED lines=12> */
.L_x_71:
[----:B------:R-:W-:Y:S05]  /*41e0*/  BSYNC B1 ;  /* 0x0000000000017941 */ /* 0x000fea0003800000 */
.L_x_70:
        /* <DEDUP_REMOVED lines=12> */
.L_x_73:
[----:B------:R-:W-:Y:S05]  /*42b0*/  BSYNC B1 ;  /* 0x0000000000017941 */ /* 0x000fea0003800000 */
.L_x_72:
        /* <DEDUP_REMOVED lines=12> */
.L_x_75:
[----:B------:R-:W-:Y:S05]  /*4380*/  BSYNC B1 ;  /* 0x0000000000017941 */ /* 0x000fea0003800000 */
.L_x_74:
        /* <DEDUP_REMOVED lines=12> */
.L_x_77:
[----:B------:R-:W-:Y:S05]  /*4450*/  BSYNC B1 ;  /* 0x0000000000017941 */ /* 0x000fea0003800000 */
.L_x_76:
        /* <DEDUP_REMOVED lines=12> */
.L_x_79:
[----:B------:R-:W-:Y:S05]  /*4520*/  BSYNC B1 ;  /* 0x0000000000017941 */ /* 0x000fea0003800000 */
.L_x_78:
        /* <DEDUP_REMOVED lines=12> */
.L_x_81:
[----:B------:R-:W-:Y:S05]  /*45f0*/  BSYNC B1 ;  /* 0x0000000000017941 */ /* 0x000fea0003800000 */
.L_x_80:
        /* <DEDUP_REMOVED lines=12> */
.L_x_83:
[----:B------:R-:W-:Y:S05]  /*46c0*/  BSYNC B1 ;  /* 0x0000000000017941 */ /* 0x000fea0003800000 */
.L_x_82:
        /* <DEDUP_REMOVED lines=12> */
.L_x_85:
[----:B------:R-:W-:Y:S05]  /*4790*/  BSYNC B1 ;  /* 0x0000000000017941 */ /* 0x000fea0003800000 */
.L_x_84:
        /* <DEDUP_REMOVED lines=12> */
.L_x_87:
[----:B------:R-:W-:Y:S05]  /*4860*/  BSYNC B1 ;  /* 0x0000000000017941 */ /* 0x000fea0003800000 */
.L_x_86:
        /* <DEDUP_REMOVED lines=12> */
.L_x_89:
[----:B------:R-:W-:Y:S05]  /*4930*/  BSYNC B1 ;  /* 0x0000000000017941 */ /* 0x000fea0003800000 */
.L_x_88:
        /* <DEDUP_REMOVED lines=12> */
.L_x_91:
[----:B------:R-:W-:Y:S05]  /*4a00*/  BSYNC B1 ;  /* 0x0000000000017941 */ /* 0x000fea0003800000 */
.L_x_90:
        /* <DEDUP_REMOVED lines=12> */
.L_x_93:
[----:B------:R-:W-:Y:S05]  /*4ad0*/  BSYNC B1 ;  /* 0x0000000000017941 */ /* 0x000fea0003800000 */
.L_x_92:
        /* <DEDUP_REMOVED lines=12> */
.L_x_95:
[----:B------:R-:W-:Y:S05]  /*4ba0*/  BSYNC B1 ;  /* 0x0000000000017941 */ /* 0x000fea0003800000 */
.L_x_94:
        /* <DEDUP_REMOVED lines=12> */
.L_x_97:
[----:B------:R-:W-:Y:S05]  /*4c70*/  BSYNC B1 ;  /* 0x0000000000017941 */ /* 0x000fea0003800000 */
.L_x_96:
        /* <DEDUP_REMOVED lines=12> */
.L_x_99:
[----:B------:R-:W-:Y:S05]  /*4d40*/  BSYNC B1 ;  /* 0x0000000000017941 */ /* 0x000fea0003800000 */
.L_x_98:
[----:B-----5:R-:W-:Y:S01]  /*4d50*/  LOP3.LUT R34, R34, 0xff, RZ, 0xc0, !PT ;  /* 0x000000ff22227812 */ /* 0x020fe200078ec0ff */
[----:B------:R-:W-:Y:S01]  /*4d60*/  BSSY B1, `(.L_x_100) ;  /* 0x000000b000017945 */ /* 0x000fe20003800000 */
[----:B------:R-:W-:Y:S02]  /*4d70*/  ISETP.LT.OR P3, PT, R31, 0x39, !P2 ;  /* 0x000000391f00780c */ /* 0x000fe40005761670 */
[----:B------:R-:W-:Y:S02]  /*4d80*/  F2FP.F16.E5M2.UNPACK_B R34, R34 ;  /* 0x00000022ff22723e */ /* 0x000fe400020004ff */
[----:B0-2---:R-:W-:-:S03]  /*4d90*/  PRMT R26, RZ, 0x7610, R26 ;  /* 0x00007610ff1a7816 */ /* 0x005fc6000000001a */
[----:B------:R-:W-:-:S05]  /*4da0*/  HADD2.F32 R34, -RZ, R34.H0_H0 ;  /* 0x20000022ff227230 */ /* 0x000fca0000004100 */
[----:B------:R-:W-:-:S04]  /*4db0*/  FMUL R27, R34, R9 ;  /* 0x00000009221b7220 */ /* 0x000fc80000400000 */
[----:B------:R-:W-:-:S05]  /*4dc0*/  FFMA R27, R116, R8, R27 ;  /* 0x00000008741b7223 */ /* 0x000fca000000001b */
[----:B------:R-:W-:-:S05]  /*4dd0*/  F2FP.SATFINITE.E5M2.F32.PACK_AB_MERGE_C R27, RZ, R27, RZ ;  /* 0x0000001bff1b723e */ /* 0x000fca00048060ff */
[----:B------:R0:W-:Y:S01]  /*4de0*/  @!P1 STG.E.U8 desc[UR16][R16.64+0x39], R27 ;  /* 0x0000391b10009986 */ /* 0x0001e2000c101110 */
[----:B------:R-:W-:Y:S05]  /*4df0*/  @P3 BRA `(.L_x_101) ;  /* 0x0000000000043947 */ /* 0x000fea0003800000 */
[----:B------:R2:W5:Y:S02]  /*4e00*/  LDG.E.U8 R26, desc[UR16][R28.64+0x38] ;  /* 0x000038101c1a7981 */ /* 0x000564000c1e1100 */
.L_x_101:
[----:B------:R-:W-:Y:S05]  /*4e10*/  BSYNC B1 ;  /* 0x0000000000017941 */ /* 0x000fea0003800000 */
.L_x_100:
[----:B-----5:R-:W-:Y:S01]  /*4e20*/  LOP3.LUT R26, R26, 0xff, RZ, 0xc0, !PT ;  /* 0x000000ff1a1a7812 */ /* 0x020fe200078ec0ff */
[----:B------:R-:W-:Y:S01]  /*4e30*/  BSSY B1, `(.L_x_102) ;  /* 0x000000b000017945 */ /* 0x000fe20003800000 */
[----:B------:R-:W-:Y:S02]  /*4e40*/  ISETP.LT.OR P2, PT, R31, 0x3a, !P2 ;  /* 0x0000003a1f00780c */ /* 0x000fe40005741670 */
[----:B------:R-:W-:Y:S02]  /*4e50*/  F2FP.F16.E5M2.UNPACK_B R26, R26 ;  /* 0x0000001aff1a723e */ /* 0x000fe400020004ff */
[----:B01----:R-:W-:-:S03]  /*4e60*/  PRMT R16, RZ, 0x7610, R16 ;  /* 0x00007610ff107816 */ /* 0x003fc60000000010 */
[----:B------:R-:W-:-:S05]  /*4e70*/  HADD2.F32 R26, -RZ, R26.H0_H0 ;  /* 0x2000001aff1a7230 */ /* 0x000fca0000004100 */
[----:B------:R-:W-:-:S04]  /*4e80*/  FMUL R26, R26, R9 ;  /* 0x000000091a1a7220 */ /* 0x000fc80000400000 */
[----:B------:R-:W-:-:S05]  /*4e90*/  FFMA R26, R115, R8, R26 ;  /* 0x00000008731a7223 */ /* 0x000fca000000001a */
[----:B------:R-:W-:-:S05]  /*4ea0*/  F2FP.SATFINITE.E5M2.F32.PACK_AB_MERGE_C R17, RZ, R26, RZ ;  /* 0x0000001aff11723e */ /* 0x000fca00048060ff */
[----:B------:R0:W-:Y:S01]  /*4eb0*/  @!P3 STG.E.U8 desc[UR16][R14.64+0x38], R17 ;  /* 0x000038110e00b986 */ /* 0x0001e2000c101110 */
[----:B------:R-:W-:Y:S05]  /*4ec0*/  @P2 BRA `(.L_x_103) ;  /* 0x0000000000042947 */ /* 0x000fea0003800000 */
[----:B------:R1:W5:Y:S02]  /*4ed0*/  LDG.E.U8 R16, desc[UR16][R28.64+0x39] ;  /* 0x000039101c107981 */ /* 0x000364000c1e1100 */
.L_x_103:
[----:B------:R-:W-:Y:S05]  /*4ee0*/  BSYNC B1 ;  /* 0x0000000000017941 */ /* 0x000fea0003800000 */
.L_x_102:
[----:B-----5:R-:W-:Y:S01]  /*4ef0*/  LOP3.LUT R16, R16, 0xff, RZ, 0xc0, !PT ;  /* 0x000000ff10107812 */ /* 0x020fe200078ec0ff */
[----:B------:R-:W-:Y:S01]  /*4f00*/  BSSY B1, `(.L_x_104) ;  /* 0x0000013000017945 */ /* 0x000fe20003800000 */
[----:B-1234-:R-:W-:Y:S02]  /*4f10*/  IADD3 R29, P1, R33, 0x80, RZ ;  /* 0x00000080211d7810 */ /* 0x01efe40007f3e0ff */
[----:B------:R-:W-:-:S03]  /*4f20*/  F2FP.F16.E5M2.UNPACK_B R16, R16 ;  /* 0x00000010ff10723e */ /* 0x000fc600020004ff */
[----:B0-----:R-:W-:Y:S01]  /*4f30*/  IMAD.X R17, RZ, RZ, R25, P1 ;  /* 0x000000ffff117224 */ /* 0x001fe200008e0619 */
        /* <DEDUP_REMOVED lines=15> */
.L_x_105:
[----:B------:R-:W-:Y:S05]  /*5030*/  BSYNC B1 ;  /* 0x0000000000017941 */ /* 0x000fea0003800000 */
.L_x_104:
[----:B-----5:R-:W-:Y:S01]  /*5040*/  LOP3.LUT R26, R26, 0xff, RZ, 0xc0, !PT ;  /* 0x000000ff1a1a7812 */ /* 0x020fe200078ec0ff */
[----:B------:R-:W-:Y:S01]  /*5050*/  BSSY B1, `(.L_x_106) ;  /* 0x000000b000017945 */ /* 0x000fe20003800000 */
[----:B------:R-:W-:Y:S02]  /*5060*/  ISETP.LT.OR P3, PT, R31, 0x2, !P1 ;  /* 0x000000021f00780c */ /* 0x000fe40004f61670 */
[----:B------:R-:W-:Y:S02]  /*5070*/  F2FP.F16.E5M2.UNPACK_B R26, R26 ;  /* 0x0000001aff1a723e */ /* 0x000fe400020004ff */
[----:B0-----:R-:W-:-:S03]  /*5080*/  PRMT R14, RZ, 0x7610, R14 ;  /* 0x00007610ff0e7816 */ /* 0x001fc6000000000e */
[----:B------:R-:W-:-:S05]  /*5090*/  HADD2.F32 R26, -RZ, R26.H0_H0 ;  /* 0x2000001aff1a7230 */ /* 0x000fca0000004100 */
[----:B------:R-:W-:-:S04]  /*50a0*/  FMUL R26, R26, R9 ;  /* 0x000000091a1a7220 */ /* 0x000fc80000400000 */
[----:B------:R-:W-:-:S05]  /*50b0*/  FFMA R26, R113, R8, R26 ;  /* 0x00000008711a7223 */ /* 0x000fca000000001a */
[----:B------:R-:W-:-:S05]  /*50c0*/  F2FP.SATFINITE.E5M2.F32.PACK_AB_MERGE_C R15, RZ, R26, RZ ;  /* 0x0000001aff0f723e */ /* 0x000fca00048060ff */
[----:B------:R0:W-:Y:S01]  /*50d0*/  @!P5 STG.E.U8 desc[UR16][R12.64], R15 ;  /* 0x0000000f0c00d986 */ /* 0x0001e2000c101110 */
[----:B------:R-:W-:Y:S05]  /*50e0*/  @P3 BRA `(.L_x_107) ;  /* 0x0000000000043947 */ /* 0x000fea0003800000 */
[----:B------:R2:W5:Y:S02]  /*50f0*/  LDG.E.U8 R14, desc[UR16][R16.64+0x1] ;  /* 0x00000110100e7981 */ /* 0x000564000c1e1100 */
.L_x_107:
[----:B------:R-:W-:Y:S05]  /*5100*/  BSYNC B1 ;  /* 0x0000000000017941 */ /* 0x000fea0003800000 */
.L_x_106:
[----:B-----5:R-:W-:Y:S01]  /*5110*/  LOP3.LUT R14, R14, 0xff, RZ, 0xc0, !PT ;  /* 0x000000ff0e0e7812 */ /* 0x020fe200078ec0ff */
[----:B------:R-:W-:Y:S01]  /*5120*/  BSSY B1, `(.L_x_108) ;  /* 0x0000013000017945 */ /* 0x000fe20003800000 */
[----:B------:R-:W-:Y:S02]  /*5130*/  IADD3 R33, P2, R33, 0x88, RZ ;  /* 0x0000008821217810 */ /* 0x000fe40007f5e0ff */
[----:B------:R-:W-:-:S03]  /*5140*/  F2FP.F16.E5M2.UNPACK_B R14, R14 ;  /* 0x0000000eff0e723e */ /* 0x000fc600020004ff */
[----:B------:R-:W-:Y:S01]  /*5150*/  IMAD.X R24, RZ, RZ, R25, P2 ;  /* 0x000000ffff187224 */ /* 0x000fe200010e0619 */
[----:B------:R-:W-:Y:S01]  /*5160*/  ISETP.GE.AND P2, PT, R32, 0x89, PT ;  /* 0x000000892000780c */ /* 0x000fe20003f46270 */
[----:B------:R-:W-:Y:S02]  /*5170*/  HADD2.F32 R14, -RZ, R14.H0_H0 ;  /* 0x2000000eff0e7230 */ /* 0x000fe40000004100 */
[----:B------:R-:W-:Y:S01]  /*5180*/  IMAD R24, R24, UR6, RZ ;  /* 0x0000000618187c24 */ /* 0x000fe2000f8e02ff */
[----:B------:R-:W-:Y:S01]  /*5190*/  ISETP.LT.OR P5, PT, R31, 0x1, !P2 ;  /* 0x000000011f00780c */ /* 0x000fe200057a1670 */
[----:B------:R-:W-:-:S04]  /*51a0*/  IMAD.WIDE.U32 R6, R33, UR6, R6 ;  /* 0x0000000621067c25 */ /* 0x000fc8000f8e0006 */
[----:B0-----:R-:W-:Y:S01]  /*51b0*/  FMUL R15, R14, R9 ;  /* 0x000000090e0f7220 */ /* 0x001fe20000400000 */
[----:B------:R-:W-:Y:S01]  /*51c0*/  PRMT R14, RZ, 0x7610, R14 ;  /* 0x00007610ff0e7816 */ /* 0x000fe2000000000e */
[----:B------:R-:W-:Y:S02]  /*51d0*/  IMAD R33, R33, UR7, R24 ;  /* 0x0000000721217c24 */ /* 0x000fe4000f8e0218 */
[----:B------:R-:W-:Y:S01]  /*51e0*/  FFMA R15, R112, R8, R15 ;  /* 0x00000008700f7223 */ /* 0x000fe2000000000f */
[----:B------:R-:W-:-:S04]  /*51f0*/  IADD3 R6, P6, R6, UR10, RZ ;  /* 0x0000000a06067c10 */ /* 0x000fc8000ffde0ff */
[----:B------:R-:W-:Y:S02]  /*5200*/  F2FP.SATFINITE.E5M2.F32.PACK_AB_MERGE_C R15, RZ, R15, RZ ;  /* 0x0000000fff0f723e */ /* 0x000fe400048060ff */
[----:B------:R-:W-:-:S03]  /*5210*/  IADD3.X R7, R7, UR11, R33, P6, !PT ;  /* 0x0000000b07077c10 */ /* 0x000fc6000b7fe421 */
[----:B------:R0:W-:Y:S01]  /*5220*/  @!P3 STG.E.U8 desc[UR16][R12.64+0x1], R15 ;  /* 0x0000010f0c00b986 */ /* 0x0001e2000c101110 */
[----:B------:R-:W-:Y:S05]  /*5230*/  @P5 BRA `(.L_x_109) ;  /* 0x0000000000045947 */ /* 0x000fea0003800000 */
[----:B------:R3:W5:Y:S02]  /*5240*/  LDG.E.U8 R14, desc[UR16][R6.64] ;  /* 0x00000010060e7981 */ /* 0x000764000c1e1100 */
.L_x_109:
[----:B------:R-:W-:Y:S05]  /*5250*/  BSYNC B1 ;  /* 0x0000000000017941 */ /* 0x000fea0003800000 */
.L_x_108:
[----:B-----5:R-:W-:Y:S01]  /*5260*/  LOP3.LUT R14, R14, 0xff, RZ, 0xc0, !PT ;  /* 0x000000ff0e0e7812 */ /* 0x020fe200078ec0ff */
[----:B------:R-:W-:Y:S01]  /*5270*/  BSSY B1, `(.L_x_110) ;  /* 0x000000b000017945 */ /* 0x000fe20003800000 */
[----:B------:R-:W-:Y:S02]  /*5280*/  ISETP.LT.OR P3, PT, R31, 0x2, !P2 ;  /* 0x000000021f00780c */ /* 0x000fe40005761670 */
[----:B------:R-:W-:-:S05]  /*5290*/  F2FP.F16.E5M2.UNPACK_B R14, R14 ;  /* 0x0000000eff0e723e */ /* 0x000fca00020004ff */
[----:B------:R-:W-:-:S05]  /*52a0*/  HADD2.F32 R14, -RZ, R14.H0_H0 ;  /* 0x2000000eff0e7230 */ /* 0x000fca0000004100 */
[----:B------:R-:W-:-:S04]  /*52b0*/  FMUL R14, R14, R9 ;  /* 0x000000090e0e7220 */ /* 0x000fc80000400000 */
[----:B------:R-:W-:-:S05]  /*52c0*/  FFMA R14, R111, R8, R14 ;  /* 0x000000086f0e7223 */ /* 0x000fca000000000e */
[----:B0-----:R-:W-:Y:S02]  /*52d0*/  F2FP.SATFINITE.E5M2.F32.PACK_AB_MERGE_C R15, RZ, R14, RZ ;  /* 0x0000000eff0f723e */ /* 0x001fe400048060ff */
[----:B------:R-:W-:-:S03]  /*52e0*/  PRMT R14, RZ, 0x7610, R14 ;  /* 0x00007610ff0e7816 */ /* 0x000fc6000000000e */
[----:B------:R0:W-:Y:S01]  /*52f0*/  @!P5 STG.E.U8 desc[UR16][R10.64], R15 ;  /* 0x0000000f0a00d986 */ /* 0x0001e2000c101110 */
[----:B------:R-:W-:Y:S05]  /*5300*/  @P3 BRA `(.L_x_111) ;  /* 0x0000000000043947 */ /* 0x000fea0003800000 */
[----:B------:R4:W5:Y:S02]  /*5310*/  LDG.E.U8 R14, desc[UR16][R6.64+0x1] ;  /* 0x00000110060e7981 */ /* 0x000964000c1e1100 */
.L_x_111:
[----:B------:R-:W-:Y:S05]  /*5320*/  BSYNC B1 ;  /* 0x0000000000017941 */ /* 0x000fea0003800000 */
.L_x_110:
[----:B-----5:R-:W-:Y:S01]  /*5330*/  LOP3.LUT R14, R14, 0xff, RZ, 0xc0, !PT ;  /* 0x000000ff0e0e7812 */ /* 0x020fe200078ec0ff */
[----:B------:R-:W-:Y:S01]  /*5340*/  BSSY B1, `(.L_x_112) ;  /* 0x000000b000017945 */ /* 0x000fe20003800000 */
[----:B------:R-:W-:Y:S02]  /*5350*/  ISETP.LT.OR P5, PT, R31, 0x9, !P1 ;  /* 0x000000091f00780c */ /* 0x000fe40004fa1670 */
[----:B------:R-:W-:-:S05]  /*5360*/  F2FP.F16.E5M2.UNPACK_B R14, R14 ;  /* 0x0000000eff0e723e */ /* 0x000fca00020004ff */
[----:B------:R-:W-:-:S05]  /*5370*/  HADD2.F32 R14, -RZ, R14.H0_H0 ;  /* 0x2000000eff0e7230 */ /* 0x000fca0000004100 */
[----:B0-----:R-:W-:Y:S01]  /*5380*/  FMUL R15, R14, R9 ;  /* 0x000000090e0f7220 */ /* 0x001fe20000400000 */
[----:B------:R-:W-:-:S03]  /*5390*/  PRMT R14, RZ, 0x7610, R14 ;  /* 0x00007610ff0e7816 */ /* 0x000fc6000000000e */
[----:B------:R-:W-:-:S05]  /*53a0*/  FFMA R15, R110, R8, R15 ;  /* 0x000000086e0f7223 */ /* 0x000fca000000000f */
[----:B------:R-:W-:-:S05]  /*53b0*/  F2FP.SATFINITE.E5M2.F32.PACK_AB_MERGE_C R15, RZ, R15, RZ ;  /* 0x0000000fff0f723e */ /* 0x000fca00048060ff */
[----:B------:R0:W-:Y:S01]  /*53c0*/  @!P3 STG.E.U8 desc[UR16][R10.64+0x1], R15 ;  /* 0x0000010f0a00b986 */ /* 0x0001e2000c101110 */
[----:B------:R-:W-:Y:S05]  /*53d0*/  @P5 BRA `(.L_x_113) ;  /* 0x0000000000045947 */ /* 0x000fea0003800000 */
[----:B------:R0:W5:Y:S02]  /*53e0*/  LDG.E.U8 R14, desc[UR16][R16.64+0x8] ;  /* 0x00000810100e7981 */ /* 0x000164000c1e1100 */
.L_x_113:
[----:B------:R-:W-:Y:S05]  /*53f0*/  BSYNC B1 ;  /* 0x0000000000017941 */ /* 0x000fea0003800000 */
.L_x_112:
        /* <DEDUP_REMOVED lines=12> */
.L_x_115:
[----:B------:R-:W-:Y:S05]  /*54c0*/  BSYNC B1 ;  /* 0x0000000000017941 */ /* 0x000fea0003800000 */
.L_x_114:
        /* <DEDUP_REMOVED lines=12> */
.L_x_117:
[----:B------:R-:W-:Y:S05]  /*5590*/  BSYNC B1 ;  /* 0x0000000000017941 */ /* 0x000fea0003800000 */
.L_x_116:
        /* <DEDUP_REMOVED lines=12> */
.L_x_119:
[----:B------:R-:W-:Y:S05]  /*5660*/  BSYNC B1 ;  /* 0x0000000000017941 */ /* 0x000fea0003800000 */
.L_x_118:
        /* <DEDUP_REMOVED lines=12> */
.L_x_121:
[----:B------:R-:W-:Y:S05]  /*5730*/  BSYNC B1 ;  /* 0x0000000000017941 */ /* 0x000fea0003800000 */
.L_x_120:
        /* <DEDUP_REMOVED lines=12> */
.L_x_123:
[----:B------:R-:W-:Y:S05]  /*5800*/  BSYNC B1 ;  /* 0x0000000000017941 */ /* 0x000fea0003800000 */
.L_x_122:
        /* <DEDUP_REMOVED lines=12> */
.L_x_125:
[----:B------:R-:W-:Y:S05]  /*58d0*/  BSYNC B1 ;  /* 0x0000000000017941 */ /* 0x000fea0003800000 */
.L_x_124:
        /* <DEDUP_REMOVED lines=12> */
.L_x_127:
[----:B------:R-:W-:Y:S05]  /*59a0*/  BSYNC B1 ;  /* 0x0000000000017941 */ /* 0x000fea0003800000 */
.L_x_126:
        /* <DEDUP_REMOVED lines=12> */
.L_x_129:
[----:B------:R-:W-:Y:S05]  /*5a70*/  BSYNC B1 ;  /* 0x0000000000017941 */ /* 0x000fea0003800000 */
.L_x_128:
        /* <DEDUP_REMOVED lines=12> */
.L_x_131:
[----:B------:R-:W-:Y:S05]  /*5b40*/  BSYNC B1 ;  /* 0x0000000000017941 */ /* 0x000fea0003800000 */
.L_x_130:
        /* <DEDUP_REMOVED lines=12> */
.L_x_133:
[----:B------:R-:W-:Y:S05]  /*5c10*/  BSYNC B1 ;  /* 0x0000000000017941 */ /* 0x000fea0003800000 */
.L_x_132:
        /* <DEDUP_REMOVED lines=12> */
.L_x_135:
[----:B------:R-:W-:Y:S05]  /*5ce0*/  BSYNC B1 ;  /* 0x0000000000017941 */ /* 0x000fea0003800000 */
.L_x_134:
        /* <DEDUP_REMOVED lines=12> */
.L_x_137:
[----:B------:R-:W-:Y:S05]  /*5db0*/  BSYNC B1 ;  /* 0x0000000000017941 */ /* 0x000fea0003800000 */
.L_x_136:
        /* <DEDUP_REMOVED lines=12> */
.L_x_139:
[----:B------:R-:W-:Y:S05]  /*5e80*/  BSYNC B1 ;  /* 0x0000000000017941 */ /* 0x000fea0003800000 */
.L_x_138:
        /* <DEDUP_REMOVED lines=12> */
.L_x_141:
[----:B------:R-:W-:Y:S05]  /*5f50*/  BSYNC B1 ;  /* 0x0000000000017941 */ /* 0x000fea0003800000 */
.L_x_140:
        /* <DEDUP_REMOVED lines=12> */
.L_x_143:
[----:B------:R-:W-:Y:S05]  /*6020*/  BSYNC B1 ;  /* 0x0000000000017941 */ /* 0x000fea0003800000 */
.L_x_142:
        /* <DEDUP_REMOVED lines=12> */
.L_x_145:
[----:B------:R-:W-:Y:S05]  /*60f0*/  BSYNC B1 ;  /* 0x0000000000017941 */ /* 0x000fea0003800000 */
.L_x_144:
        /* <DEDUP_REMOVED lines=12> */
.L_x_147:
[----:B------:R-:W-:Y:S05]  /*61c0*/  BSYNC B1 ;  /* 0x0000000000017941 */ /* 0x000fea0003800000 */
.L_x_146:
        /* <DEDUP_REMOVED lines=12> */
.L_x_149:
[----:B------:R-:W-:Y:S05]  /*6290*/  BSYNC B1 ;  /* 0x0000000000017941 */ /* 0x000fea0003800000 */
.L_x_148:
        /* <DEDUP_REMOVED lines=12> */
.L_x_151:
[----:B------:R-:W-:Y:S05]  /*6360*/  BSYNC B1 ;  /* 0x0000000000017941 */ /* 0x000fea0003800000 */
.L_x_150:
        /* <DEDUP_REMOVED lines=12> */
.L_x_153:
[----:B------:R-:W-:Y:S05]  /*6430*/  BSYNC B1 ;  /* 0x0000000000017941 */ /* 0x000fea0003800000 */
.L_x_152:
        /* <DEDUP_REMOVED lines=12> */
.L_x_155:
[----:B------:R-:W-:Y:S05]  /*6500*/  BSYNC B1 ;  /* 0x0000000000017941 */ /* 0x000fea0003800000 */
.L_x_154:
        /* <DEDUP_REMOVED lines=12> */
.L_x_157:
[----:B------:R-:W-:Y:S05]  /*65d0*/  BSYNC B1 ;  /* 0x0000000000017941 */ /* 0x000fea0003800000 */
.L_x_156:
        /* <DEDUP_REMOVED lines=12> */
.L_x_159:
[----:B------:R-:W-:Y:S05]  /*66a0*/  BSYNC B1 ;  /* 0x0000000000017941 */ /* 0x000fea0003800000 */
.L_x_158:
        /* <DEDUP_REMOVED lines=12> */
.L_x_161:
[----:B------:R-:W-:Y:S05]  /*6770*/  BSYNC B1 ;  /* 0x0000000000017941 */ /* 0x000fea0003800000 */
.L_x_160:
        /* <DEDUP_REMOVED lines=12> */
.L_x_163:
[----:B------:R-:W-:Y:S05]  /*6840*/  BSYNC B1 ;  /* 0x0000000000017941 */ /* 0x000fea0003800000 */
.L_x_162:
        /* <DEDUP_REMOVED lines=12> */
.L_x_165:
[----:B------:R-:W-:Y:S05]  /*6910*/  BSYNC B1 ;  /* 0x0000000000017941 */ /* 0x000fea0003800000 */
.L_x_164:
        /* <DEDUP_REMOVED lines=12> */
.L_x_167:
[----:B------:R-:W-:Y:S05]  /*69e0*/  BSYNC B1 ;  /* 0x0000000000017941 */ /* 0x000fea0003800000 */
.L_x_166:
[----:B------:R-:W-:Y:S05]  /*69f0*/  @P2 BRA `(.L_x_168) ;  /* 0x0000001000302947 */ /* 0x000fea0003800000 */
[----:B-----5:R-:W-:-:S04]  /*6a00*/  LOP3.LUT R12, R12, 0xff, RZ, 0xc0, !PT ;  /* 0x000000ff0c0c7812 */ /* 0x020fc800078ec0ff */
[----:B------:R-:W-:-:S05]  /*6a10*/  F2FP.F16.E5M2.UNPACK_B R12, R12 ;  /* 0x0000000cff0c723e */ /* 0x000fca00020004ff */
[----:B------:R-:W-:-:S05]  /*6a20*/  HADD2.F32 R12, -RZ, R12.H0_H0 ;  /* 0x2000000cff0c7230 */ /* 0x000fca0000004100 */
[----:B0--34-:R-:W-:-:S04]  /*6a30*/  FMUL R7, R12, R9 ;  /* 0x000000090c077220 */ /* 0x019fc80000400000 */
[----:B------:R-:W-:-:S05]  /*6a40*/  FFMA R7, R20, R8, R7 ;  /* 0x0000000814077223 */ /* 0x000fca0000000007 */
[----:B------:R-:W-:-:S05]  /*6a50*/  F2FP.SATFINITE.E5M2.F32.PACK_AB_MERGE_C R7, RZ, R7, RZ ;  /* 0x00000007ff07723e */ /* 0x000fca00048060ff */
[----:B------:R0:W-:Y:S01]  /*6a60*/  STG.E.U8 desc[UR16][R10.64+0x39], R7 ;  /* 0x000039070a007986 */ /* 0x0001e2000c101110 */
[----:B------:R-:W-:Y:S05]  /*6a70*/  BRA `(.L_x_168) ;  /* 0x0000001000107947 */ /* 0x000fea0003800000 */
.L_x_39:
[C---:B------:R-:W-:Y:S01]  /*6a80*/  ISETP.GE.AND P1, PT, R32.reuse, 0x1, PT ;  /* 0x000000012000780c */ /* 0x040fe20003f26270 */
[-C--:B--2---:R-:W-:Y:S01]  /*6a90*/  FMUL R145, R145, R8.reuse ;  /* 0x0000000891917220 */ /* 0x084fe20000400000 */
[----:B------:R-:W-:Y:S01]  /*6aa0*/  ISETP.GE.AND P2, PT, R32, 0x9, PT ;  /* 0x000000092000780c */ /* 0x000fe20003f46270 */
[-C--:B------:R-:W-:Y:S01]  /*6ab0*/  FMUL R144, R144, R8.reuse ;  /* 0x0000000890907220 */ /* 0x080fe20000400000 */
[----:B------:R-:W-:Y:S01]  /*6ac0*/  ISETP.LT.OR P3, PT, R31, 0x1, !P1 ;  /* 0x000000011f00780c */ /* 0x000fe20004f61670 */
[-C--:B------:R-:W-:Y:S01]  /*6ad0*/  FMUL R143, R143, R8.reuse ;  /* 0x000000088f8f7220 */ /* 0x080fe20000400000 */
[C---:B------:R-:W-:Y:S01]  /*6ae0*/  ISETP.LT.OR P6, PT, R31.reuse, 0x2, !P1 ;  /* 0x000000021f00780c */ /* 0x040fe20004fc1670 */
[-C--:B------:R-:W-:Y:S01]  /*6af0*/  FMUL R142, R142, R8.reuse ;  /* 0x000000088e8e7220 */ /* 0x080fe20000400000 */
[----:B------:R-:W-:Y:S01]  /*6b00*/  ISETP.LT.OR P5, PT, R31, 0x1, !P2 ;  /* 0x000000011f00780c */ /* 0x000fe200057a1670 */
[-C--:B------:R-:W-:Y:S01]  /*6b10*/  FMUL R141, R141, R8.reuse ;  /* 0x000000088d8d7220 */ /* 0x080fe20000400000 */
[----:B------:R-:W-:Y:S01]  /*6b20*/  F2FP.SATFINITE.E5M2.F32.PACK_AB_MERGE_C R145, RZ, R145, RZ ;  /* 0x00000091ff91723e */ /* 0x000fe200048060ff */
[----:B------:R-:W-:Y:S01]  /*6b30*/  FMUL R140, R140, R8 ;  /* 0x000000088c8c7220 */ /* 0x000fe20000400000 */
[----:B------:R-:W-:Y:S01]  /*6b40*/  F2FP.SATFINITE.E5M2.F32.PACK_AB_MERGE_C R7, RZ, R144, RZ ;  /* 0x00000090ff07723e */ /* 0x000fe200048060ff */
[-C--:B------:R-:W-:Y:S01]  /*6b50*/  FMUL R139, R139, R8.reuse ;  /* 0x000000088b8b7220 */ /* 0x080fe20000400000 */
[----:B------:R-:W-:Y:S01]  /*6b60*/  F2FP.SATFINITE.E5M2.F32.PACK_AB_MERGE_C R143, RZ, R143, RZ ;  /* 0x0000008fff8f723e */ /* 0x000fe200048060ff */
[----:B------:R-:W-:Y:S01]  /*6b70*/  FMUL R138, R138, R8 ;  /* 0x000000088a8a7220 */ /* 0x000fe20000400000 */
[----:B------:R-:W-:Y:S01]  /*6b80*/  F2FP.SATFINITE.E5M2.F32.PACK_AB_MERGE_C R25, RZ, R142, RZ ;  /* 0x0000008eff19723e */ /* 0x000fe200048060ff */
[----:B------:R-:W-:Y:S01]  /*6b90*/  @!P3 STG.E.U8 desc[UR16][R16.64], R145 ;  /* 0x000000911000b986 */ /* 0x000fe2000c101110 */
[----:B------:R-:W-:Y:S01]  /*6ba0*/  ISETP.LT.OR P3, PT, R31, 0x2, !P2 ;  /* 0x000000021f00780c */ /* 0x000fe20005761670 */
[-C--:B------:R-:W-:Y:S01]  /*6bb0*/  FMUL R137, R137, R8.reuse ;  /* 0x0000000889897220 */ /* 0x080fe20000400000 */
[----:B------:R-:W-:Y:S01]  /*6bc0*/  F2FP.SATFINITE.E5M2.F32.PACK_AB_MERGE_C R141, RZ, R141, RZ ;  /* 0x0000008dff8d723e */ /* 0x000fe200048060ff */
[----:B------:R0:W-:Y:S01]  /*6bd0*/  @!P6 STG.E.U8 desc[UR16][R16.64+0x1], R7 ;  /* 0x000001071000e986 */ /* 0x0001e2000c101110 */
[C---:B------:R-:W-:Y:S01]  /*6be0*/  ISETP.LT.OR P6, PT, R31.reuse, 0x9, !P1 ;  /* 0x000000091f00780c */ /* 0x040fe20004fc1670 */
[-C--:B------:R-:W-:Y:S01]  /*6bf0*/  FMUL R136, R136, R8.reuse ;  /* 0x0000000888887220 */ /* 0x080fe20000400000 */
[----:B------:R-:W-:Y:S01]  /*6c00*/  F2FP.SATFINITE.E5M2.F32.PACK_AB_MERGE_C R139, RZ, R139, RZ ;  /* 0x0000008bff8b723e */ /* 0x000fe200048060ff */
[----:B------:R-:W-:Y:S01]  /*6c10*/  @!P5 STG.E.U8 desc[UR16][R14.64], R143 ;  /* 0x0000008f0e00d986 */ /* 0x000fe2000c101110 */
[----:B------:R-:W-:Y:S01]  /*6c20*/  ISETP.LT.OR P5, PT, R31, 0xa, !P1 ;  /* 0x0000000a1f00780c */ /* 0x000fe20004fa1670 */
[----:B------:R-:W-:Y:S01]  /*6c30*/  FMUL R135, R135, R8 ;  /* 0x0000000887877220 */ /* 0x000fe20000400000 */
[----:B------:R-:W-:Y:S01]  /*6c40*/  F2FP.SATFINITE.E5M2.F32.PACK_AB_MERGE_C R27, RZ, R138, RZ ;  /* 0x0000008aff1b723e */ /* 0x000fe200048060ff */
[-C--:B------:R-:W-:Y:S01]  /*6c50*/  FMUL R134, R134, R8.reuse ;  /* 0x0000000886867220 */ /* 0x080fe20000400000 */
[----:B------:R-:W-:Y:S01]  /*6c60*/  F2FP.SATFINITE.E5M2.F32.PACK_AB_MERGE_C R137, RZ, R137, RZ ;  /* 0x00000089ff89723e */ /* 0x000fe200048060ff */
[----:B------:R1:W-:Y:S01]  /*6c70*/  @!P3 STG.E.U8 desc[UR16][R14.64+0x1], R25 ;  /* 0x000001190e00b986 */ /* 0x0003e2000c101110 */
[----:B------:R-:W-:Y:S01]  /*6c80*/  ISETP.LT.OR P3, PT, R31, 0x9, !P2 ;  /* 0x000000091f00780c */ /* 0x000fe20005761670 */
[----:B------:R-:W-:Y:S01]  /*6c90*/  FMUL R133, R133, R8 ;  /* 0x0000000885857220 */ /* 0x000fe20000400000 */
[----:B0-----:R-:W-:Y:S01]  /*6ca0*/  F2FP.SATFINITE.E5M2.F32.PACK_AB_MERGE_C R7, RZ, R140, RZ ;  /* 0x0000008cff07723e */ /* 0x001fe200048060ff */
[----:B------:R-:W-:Y:S01]  /*6cb0*/  @!P6 STG.E.U8 desc[UR16][R16.64+0x8], R141 ;  /* 0x0000088d1000e986 */ /* 0x000fe2000c101110 */
[C---:B------:R-:W-:Y:S01]  /*6cc0*/  ISETP.LT.OR P6, PT, R31.reuse, 0xa, !P2 ;  /* 0x0000000a1f00780c */ /* 0x040fe200057c1670 */
[-C--:B------:R-:W-:Y:S01]  /*6cd0*/  FMUL R132, R132, R8.reuse ;  /* 0x0000000884847220 */ /* 0x080fe20000400000 */
[----:B------:R-:W-:Y:S01]  /*6ce0*/  F2FP.SATFINITE.E5M2.F32.PACK_AB_MERGE_C R135, RZ, R135, RZ ;  /* 0x00000087ff87723e */ /* 0x000fe200048060ff */
[----:B------:R0:W-:Y:S01]  /*6cf0*/  @!P5 STG.E.U8 desc[UR16][R16.64+0x9], R7 ;  /* 0x000009071000d986 */ /* 0x0001e2000c101110 */
[----:B------:R-:W-:Y:S01]  /*6d00*/  ISETP.LT.OR P5, PT, R31, 0x11, !P1 ;  /* 0x000000111f00780c */ /* 0x000fe20004fa1670 */
[-C--:B------:R-:W-:Y:S01]  /*6d10*/  FMUL R131, R131, R8.reuse ;  /* 0x0000000883837220 */ /* 0x080fe20000400000 */
[----:B------:R-:W-:Y:S01]  /*6d20*/  F2FP.SATFINITE.E5M2.F32.PACK_AB_MERGE_C R133, RZ, R133, RZ ;  /* 0x00000085ff85723e */ /* 0x000fe200048060ff */
[----:B------:R-:W-:Y:S01]  /*6d30*/  FMUL R130, R130, R8 ;  /* 0x0000000882827220 */ /* 0x000fe20000400000 */
[----:B-1----:R-:W-:Y:S01]  /*6d40*/  F2FP.SATFINITE.E5M2.F32.PACK_AB_MERGE_C R25, RZ, R134, RZ ;  /* 0x00000086ff19723e */ /* 0x002fe200048060ff */
[----:B------:R-:W-:Y:S01]  /*6d50*/  @!P3 STG.E.U8 desc[UR16][R14.64+0x8], R139 ;  /* 0x0000088b0e00b986 */ /* 0x000fe2000c101110 */
[----:B------:R-:W-:Y:S01]  /*6d60*/  ISETP.LT.OR P3, PT, R31, 0x12, !P1 ;  /* 0x000000121f00780c */ /* 0x000fe20004f61670 */
[-C--:B------:R-:W-:Y:S01]  /*6d70*/  FMUL R129, R129, R8.reuse ;  /* 0x0000000881817220 */ /* 0x080fe20000400000 */
[----:B------:R-:W-:Y:S01]  /*6d80*/  F2FP.SATFINITE.E5M2.F32.PACK_AB_MERGE_C R131, RZ, R131, RZ ;  /* 0x00000083ff83723e */ /* 0x000fe200048060ff */
[----:B------:R1:W-:Y:S01]  /*6d90*/  @!P6 STG.E.U8 desc[UR16][R14.64+0x9], R27 ;  /* 0x0000091b0e00e986 */ /* 0x0003e2000c101110 */
[C---:B------:R-:W-:Y:S01]  /*6da0*/  ISETP.LT.OR P6, PT, R31.reuse, 0x11, !P2 ;  /* 0x000000111f00780c */ /* 0x040fe200057c1670 */
[----:B------:R-:W-:Y:S01]  /*6db0*/  FMUL R128, R128, R8 ;  /* 0x0000000880807220 */ /* 0x000fe20000400000 */
[----:B0-----:R-:W-:Y:S01]  /*6dc0*/  F2FP.SATFINITE.E5M2.F32.PACK_AB_MERGE_C R7, RZ, R136, RZ ;  /* 0x00000088ff07723e */ /* 0x001fe200048060ff */
[----:B------:R-:W-:Y:S01]  /*6dd0*/  @!P5 STG.E.U8 desc[UR16][R16.64+0x10], R137 ;  /* 0x000010891000d986 */ /* 0x000fe2000c101110 */
[----:B------:R-:W-:Y:S01]  /*6de0*/  ISETP.LT.OR P5, PT, R31, 0x12, !P2 ;  /* 0x000000121f00780c */ /* 0x000fe200057a1670 */
[-C--:B------:R-:W-:Y:S01]  /*6df0*/  FMUL R127, R127, R8.reuse ;  /* 0x000000087f7f7220 */ /* 0x080fe20000400000 */
[----:B------:R-:W-:Y:S01]  /*6e00*/  F2FP.SATFINITE.E5M2.F32.PACK_AB_MERGE_C R129, RZ, R129, RZ ;  /* 0x00000081ff81723e */ /* 0x000fe200048060ff */
[-C--:B------:R-:W-:Y:S01]  /*6e10*/  FMUL R126, R126, R8.reuse ;  /* 0x000000087e7e7220 */ /* 0x080fe20000400000 */
[-C--:B------:R-:W-:Y:S01]  /*6e20*/  FMUL R125, R125, R8.reuse ;  /* 0x000000087d7d7220 */ /* 0x080fe20000400000 */
[----:B------:R0:W-:Y:S01]  /*6e30*/  @!P3 STG.E.U8 desc[UR16][R16.64+0x11], R7 ;  /* 0x000011071000b986 */ /* 0x0001e2000c101110 */
[C---:B------:R-:W-:Y:S01]  /*6e40*/  ISETP.LT.OR P3, PT, R31.reuse, 0x19, !P1 ;  /* 0x000000191f00780c */ /* 0x040fe20004f61670 */
[----:B------:R-:W-:Y:S01]  /*6e50*/  FMUL R124, R124, R8 ;  /* 0x000000087c7c7220 */ /* 0x000fe20000400000 */
[----:B-1----:R-:W-:Y:S01]  /*6e60*/  F2FP.SATFINITE.E5M2.F32.PACK_AB_MERGE_C R27, RZ, R132, RZ ;  /* 0x00000084ff1b723e */ /* 0x002fe200048060ff */
[----:B------:R-:W-:Y:S01]  /*6e70*/  @!P6 STG.E.U8 desc[UR16][R14.64+0x10], R135 ;  /* 0x000010870e00e986 */ /* 0x000fe2000c101110 */
[----:B------:R-:W-:Y:S01]  /*6e80*/  ISETP.LT.OR P6, PT, R31, 0x1a, !P1 ;  /* 0x0000001a1f00780c */ /* 0x000fe20004fc1670 */
[-C--:B------:R-:W-:Y:S01]  /*6e90*/  FMUL R123, R123, R8.reuse ;  /* 0x000000087b7b7220 */ /* 0x080fe20000400000 */
[----:B------:R-:W-:Y:S01]  /*6ea0*/  F2FP.SATFINITE.E5M2.F32.PACK_AB_MERGE_C R127, RZ, R127, RZ ;  /* 0x0000007fff7f723e */ /* 0x000fe200048060ff */
[----:B------:R1:W-:Y:S01]  /*6eb0*/  @!P5 STG.E.U8 desc[UR16][R14.64+0x11], R25 ;  /* 0x000011190e00d986 */ /* 0x0003e2000c101110 */
[----:B------:R-:W-:Y:S01]  /*6ec0*/  ISETP.LT.OR P5, PT, R31, 0x19, !P2 ;  /* 0x000000191f00780c */ /* 0x000fe200057a1670 */
[-C--:B------:R-:W-:Y:S01]  /*6ed0*/  FMUL R122, R122, R8.reuse ;  /* 0x000000087a7a7220 */ /* 0x080fe20000400000 */
[----:B------:R-:W-:Y:S01]  /*6ee0*/  F2FP.SATFINITE.E5M2.F32.PACK_AB_MERGE_C R125, RZ, R125, RZ ;  /* 0x0000007dff7d723e */ /* 0x000fe200048060ff */
        /* <DEDUP_REMOVED lines=8> */
[----:B------:R-:W-:Y:S01]  /*6f70*/  FMUL R119, R119, R8 ;  /* 0x0000000877777220 */ /* 0x000fe20000400000 */
[----:B-1----:R-:W-:Y:S01]  /*6f80*/  F2FP.SATFINITE.E5M2.F32.PACK_AB_MERGE_C R25, RZ, R128, RZ ;  /* 0x00000080ff19723e */ /* 0x002fe200048060ff */
[----:B------:R-:W-:Y:S01]  /*6f90*/  @!P5 STG.E.U8 desc[UR16][R14.64+0x18], R131 ;  /* 0x000018830e00d986 */ /* 0x000fe2000c101110 */
[----:B------:R-:W-:Y:S01]  /*6fa0*/  ISETP.LT.OR P5, PT, R31, 0x22, !P1 ;  /* 0x000000221f00780c */ /* 0x000fe20004fa1670 */
[-C--:B------:R-:W-:Y:S01]  /*6fb0*/  FMUL R118, R118, R8.reuse ;  /* 0x0000000876767220 */ /* 0x080fe20000400000 */
[----:B------:R-:W-:Y:S01]  /*6fc0*/  F2FP.SATFINITE.E5M2.F32.PACK_AB_MERGE_C R121, RZ, R121, RZ ;  /* 0x00000079ff79723e */ /* 0x000fe200048060ff */
[-C--:B------:R-:W-:Y:S01]  /*6fd0*/  FMUL R117, R117, R8.reuse ;  /* 0x0000000875757220 */ /* 0x080fe20000400000 */
[----:B------:R-:W-:Y:S01]  /*6fe0*/  F2FP.SATFINITE.E5M2.F32.PACK_AB_MERGE_C R119, RZ, R119, RZ ;  /* 0x00000077ff77723e */ /* 0x000fe200048060ff */
[----:B------:R1:W-:Y:S01]  /*6ff0*/  @!P3 STG.E.U8 desc[UR16][R14.64+0x19], R7 ;  /* 0x000019070e00b986 */ /* 0x0003e2000c101110 */
[C---:B------:R-:W-:Y:S01]  /*7000*/  ISETP.LT.OR P3, PT, R31.reuse, 0x21, !P2 ;  /* 0x000000211f00780c */ /* 0x040fe20005761670 */
        /* <DEDUP_REMOVED lines=9> */
[----:B------:R-:W-:Y:S01]  /*70a0*/  FMUL R113, R113, R8 ;  /* 0x0000000871717220 */ /* 0x000fe20000400000 */
[----:B-1----:R-:W-:Y:S01]  /*70b0*/  F2FP.SATFINITE.E5M2.F32.PACK_AB_MERGE_C R7, RZ, R124, RZ ;  /* 0x0000007cff07723e */ /* 0x002fe200048060ff */
[-C--:B------:R-:W-:Y:S01]  /*70c0*/  FMUL R112, R112, R8.reuse ;  /* 0x0000000870707220 */ /* 0x080fe20000400000 */
        /* <DEDUP_REMOVED lines=29> */
[----:B------:R-:W-:Y:S01]  /*72a0*/  ISETP.LT.OR P3, PT, R31, 0x32, !P2 ;  /* 0x000000321f00780c */ /* 0x000fe20005761670 */
[-C--:B------:R-:W-:Y:S01]  /*72b0*/  FMUL R103, R103, R8.reuse ;  /* 0x0000000867677220 */ /* 0x080fe20000400000 */
[----:B------:R-:W-:Y:S01]  /*72c0*/  F2FP.SATFINITE.E5M2.F32.PACK_AB_MERGE_C R105, RZ, R105, RZ ;  /* 0x00000069ff69723e */ /* 0x000fe200048060ff */
[----:B------:R0:W-:Y:S01]  /*72d0*/  @!P6 STG.E.U8 desc[UR16][R16.64+0x31], R27 ;  /* 0x0000311b1000e986 */ /* 0x0001e2000c101110 */
[C---:B------:R-:W-:Y:S01]  /*72e0*/  ISETP.LT.OR P6, PT, R31.reuse, 0x39, !P1 ;  /* 0x000000391f00780c */ /* 0x040fe20004fc1670 */
[-C--:B------:R-:W-:Y:S01]  /*72f0*/  FMUL R102, R102, R8.reuse ;  /* 0x0000000866667220 */ /* 0x080fe20000400000 */
[C---:B------:R-:W-:Y:S01]  /*7300*/  ISETP.LT.OR P1, PT, R31.reuse, 0x3a, !P1 ;  /* 0x0000003a1f00780c */ /* 0x040fe20004f21670 */
[----:B------:R-:W-:Y:S01]  /*7310*/  @!P5 STG.E.U8 desc[UR16][R14.64+0x30], R119 ;  /* 0x000030770e00d986 */ /* 0x000fe2000c101110 */
[C---:B------:R-:W-:Y:S01]  /*7320*/  ISETP.LT.OR P5, PT, R31.reuse, 0x39, !P2 ;  /* 0x000000391f00780c */ /* 0x040fe200057a1670 */
[-C--:B------:R-:W-:Y:S01]  /*7330*/  FMUL R100, R100, R8.reuse ;  /* 0x0000000864647220 */ /* 0x080fe20000400000 */
[----:B------:R-:W-:Y:S01]  /*7340*/  ISETP.LT.OR P2, PT, R31, 0x3a, !P2 ;  /* 0x0000003a1f00780c */ /* 0x000fe20005741670 */
[----:B------:R-:W-:Y:S01]  /*7350*/  FMUL R101, R101, R8 ;  /* 0x0000000865657220 */ /* 0x000fe20000400000 */
[----:B-1----:R-:W-:Y:S01]  /*7360*/  F2FP.SATFINITE.E5M2.F32.PACK_AB_MERGE_C R25, RZ, R116, RZ ;  /* 0x00000074ff19723e */ /* 0x002fe200048060ff */
[----:B------:R1:W-:Y:S01]  /*7370*/  @!P3 STG.E.U8 desc[UR16][R14.64+0x31], R7 ;  /* 0x000031070e00b986 */ /* 0x0003e2000c101110 */
[C---:B------:R-:W-:Y:S01]  /*7380*/  ISETP.GE.AND P3, PT, R32.reuse, 0x89, PT ;  /* 0x000000892000780c */ /* 0x040fe20003f66270 */
[----:B------:R-:W-:Y:S01]  /*7390*/  FMUL R99, R99, R8 ;  /* 0x0000000863637220 */ /* 0x000fe20000400000 */
[----:B0-----:R-:W-:Y:S01]  /*73a0*/  F2FP.SATFINITE.E5M2.F32.PACK_AB_MERGE_C R27, RZ, R114, RZ ;  /* 0x00000072ff1b723e */ /* 0x001fe200048060ff */
[----:B------:R-:W-:Y:S01]  /*73b0*/  @!P6 STG.E.U8 desc[UR16][R16.64+0x38], R117 ;  /* 0x000038751000e986 */ /* 0x000fe2000c101110 */
[----:B------:R-:W-:Y:S01]  /*73c0*/  ISETP.GE.AND P6, PT, R32, 0x81, PT ;  /* 0x000000812000780c */ /* 0x000fe20003fc6270 */
[-C--:B------:R-:W-:Y:S01]  /*73d0*/  FMUL R98, R98, R8.reuse ;  /* 0x0000000862627220 */ /* 0x080fe20000400000 */
[----:B------:R-:W-:Y:S01]  /*73e0*/  F2FP.SATFINITE.E5M2.F32.PACK_AB_MERGE_C R103, RZ, R103, RZ ;  /* 0x00000067ff67723e */ /* 0x000fe200048060ff */
[----:B------:R0:W-:Y:S01]  /*73f0*/  @!P1 STG.E.U8 desc[UR16][R16.64+0x39], R25 ;  /* 0x0000391910009986 */ /* 0x0001e2000c101110 */
[----:B------:R-:W-:Y:S01]  /*7400*/  ISETP.LT.OR P1, PT, R31, 0x1, !P6 ;  /* 0x000000011f00780c */ /* 0x000fe20007721670 */
[-C--:B------:R-:W-:Y:S01]  /*7410*/  FMUL R97, R97, R8.reuse ;  /* 0x0000000861617220 */ /* 0x080fe20000400000 */
[----:B------:R-:W-:Y:S01]  /*7420*/  F2FP.SATFINITE.E5M2.F32.PACK_AB_MERGE_C R101, RZ, R101, RZ ;  /* 0x00000065ff65723e */ /* 0x000fe200048060ff */
[----:B------:R-:W-:Y:S01]  /*7430*/  @!P2 STG.E.U8 desc[UR16][R14.64+0x39], R27 ;  /* 0x0000391b0e00a986 */ /* 0x000fe2000c101110 */
[C---:B------:R-:W-:Y:S01]  /*7440*/  ISETP.LT.OR P2, PT, R31.reuse, 0x2, !P6 ;  /* 0x000000021f00780c */ /* 0x040fe20007741670 */
[----:B------:R-:W-:Y:S01]  /*7450*/  FMUL R96, R96, R8 ;  /* 0x0000000860607220 */ /* 0x000fe20000400000 */
[----:B-1----:R-:W-:Y:S01]  /*7460*/  F2FP.SATFINITE.E5M2.F32.PACK_AB_MERGE_C R7, RZ, R112, RZ ;  /* 0x00000070ff07723e */ /* 0x002fe200048060ff */
        /* <DEDUP_REMOVED lines=45> */
[----:B------:R-:W-:Y:S01]  /*7740*/  FMUL R20, R20, R8 ;  /* 0x0000000814147220 */ /* 0x000fe20000400000 */
[----:B------:R-:W-:-:S03]  /*7750*/  F2FP.SATFINITE.E5M2.F32.PACK_AB_MERGE_C R19, RZ, R19, RZ ;  /* 0x00000013ff13723e */ /* 0x000fc600048060ff */
[----:B------:R-:W-:Y:S02]  /*7760*/  F2FP.SATFINITE.E5M2.F32.PACK_AB_MERGE_C R21, RZ, R21, RZ ;  /* 0x00000015ff15723e */ /* 0x000fe400048060ff */
[----:B-1----:R-:W-:Y:S01]  /*7770*/  F2FP.SATFINITE.E5M2.F32.PACK_AB_MERGE_C R7, RZ, R100, RZ ;  /* 0x00000064ff07723e */ /* 0x002fe200048060ff */
[----:B------:R0:W-:Y:S01]  /*7780*/  @!P2 STG.E.U8 desc[UR16][R12.64+0x11], R15 ;  /* 0x0000110f0c00a986 */ /* 0x0001e2000c101110 */
[----:B------:R-:W-:-:S03]  /*7790*/  ISETP.LT.OR P2, PT, R31, 0x1a, !P6 ;  /* 0x0000001a1f00780c */ /* 0x000fc60007741670 */
[----:B------:R-:W-:Y:S01]  /*77a0*/  @!P1 STG.E.U8 desc[UR16][R10.64+0x10], R103 ;  /* 0x000010670a009986 */ /* 0x000fe2000c101110 */
[----:B------:R-:W-:-:S03]  /*77b0*/  ISETP.LT.OR P1, PT, R31, 0x19, !P6 ;  /* 0x000000191f00780c */ /* 0x000fc60007721670 */
[----:B------:R1:W-:Y:S01]  /*77c0*/  @!P5 STG.E.U8 desc[UR16][R10.64+0x11], R17 ;  /* 0x000011110a00d986 */ /* 0x0003e2000c101110 */
[----:B------:R-:W-:Y:S02]  /*77d0*/  ISETP.LT.OR P5, PT, R31, 0x19, !P3 ;  /* 0x000000191f00780c */ /* 0x000fe40005fa1670 */
[----:B0-----:R-:W-:-:S03]  /*77e0*/  F2FP.SATFINITE.E5M2.F32.PACK_AB_MERGE_C R15, RZ, R98, RZ ;  /* 0x00000062ff0f723e */ /* 0x001fc600048060ff */
[----:B------:R0:W-:Y:S01]  /*77f0*/  @!P2 STG.E.U8 desc[UR16][R12.64+0x19], R7 ;  /* 0x000019070c00a986 */ /* 0x0001e2000c101110 */
[----:B------:R-:W-:-:S03]  /*7800*/  ISETP.LT.OR P2, PT, R31, 0x1a, !P3 ;  /* 0x0000001a1f00780c */ /* 0x000fc60005f41670 */
[----:B------:R-:W-:Y:S01]  /*7810*/  @!P1 STG.E.U8 desc[UR16][R12.64+0x18], R101 ;  /* 0x000018650c009986 */ /* 0x000fe2000c101110 */
[C---:B------:R-:W-:Y:S02]  /*7820*/  ISETP.LT.OR P1, PT, R31.reuse, 0x21, !P6 ;  /* 0x000000211f00780c */ /* 0x040fe40007721670 */
[----:B-1----:R-:W-:Y:S01]  /*7830*/  F2FP.SATFINITE.E5M2.F32.PACK_AB_MERGE_C R17, RZ, R96, RZ ;  /* 0x00000060ff11723e */ /* 0x002fe200048060ff */
[----:B------:R-:W-:Y:S01]  /*7840*/  @!P5 STG.E.U8 desc[UR16][R10.64+0x18], R99 ;  /* 0x000018630a00d986 */ /* 0x000fe2000c101110 */
[----:B------:R-:W-:Y:S02]  /*7850*/  ISETP.LT.OR P5, PT, R31, 0x22, !P6 ;  /* 0x000000221f00780c */ /* 0x000fe400077a1670 */
[----:B0-----:R-:W-:-:S03]  /*7860*/  F2FP.SATFINITE.E5M2.F32.PACK_AB_MERGE_C R7, RZ, R94, RZ ;  /* 0x0000005eff07723e */ /* 0x001fc600048060ff */
        /* <DEDUP_REMOVED lines=21> */
[----:B0-----:R-:W-:-:S07]  /*79c0*/  F2FP.SATFINITE.E5M2.F32.PACK_AB_MERGE_C R15, RZ, R18, RZ ;  /* 0x00000012ff0f723e */ /* 0x001fce00048060ff */
[----:B------:R-:W-:Y:S01]  /*79d0*/  @!P1 STG.E.U8 desc[UR16][R12.64+0x30], R89 ;  /* 0x000030590c009986 */ /* 0x000fe2000c101110 */
[C---:B------:R-:W-:Y:S02]  /*79e0*/  ISETP.LT.OR P1, PT, R31.reuse, 0x39, !P6 ;  /* 0x000000391f00780c */ /* 0x040fe40007721670 */
[C---:B------:R-:W-:Y:S01]  /*79f0*/  ISETP.LT.OR P6, PT, R31.reuse, 0x3a, !P6 ;  /* 0x0000003a1f00780c */ /* 0x040fe200077c1670 */
[----:B------:R0:W-:Y:S01]  /*7a00*/  @!P5 STG.E.U8 desc[UR16][R12.64+0x31], R7 ;  /* 0x000031070c00d986 */ /* 0x0001e2000c101110 */
[C---:B------:R-:W-:Y:S02]  /*7a10*/  ISETP.LT.OR P5, PT, R31.reuse, 0x32, !P3 ;  /* 0x000000321f00780c */ /* 0x040fe40005fa1670 */
[----:B-1----:R-:W-:Y:S01]  /*7a20*/  F2FP.SATFINITE.E5M2.F32.PACK_AB_MERGE_C R17, RZ, R20, RZ ;  /* 0x00000014ff11723e */ /* 0x002fe200048060ff */
[----:B------:R1:W-:Y:S01]  /*7a30*/  @!P2 STG.E.U8 desc[UR16][R10.64+0x30], R23 ;  /* 0x000030170a00a986 */ /* 0x0003e2000c101110 */
[C---:B------:R-:W-:Y:S02]  /*7a40*/  ISETP.LT.OR P2, PT, R31.reuse, 0x39, !P3 ;  /* 0x000000391f00780c */ /* 0x040fe40005f41670 */
[----:B------:R-:W-:-:S02]  /*7a50*/  ISETP.LT.OR P3, PT, R31, 0x3a, !P3 ;  /* 0x0000003a1f00780c */ /* 0x000fc40005f61670 */
[----:B0-----:R-:W-:-:S05]  /*7a60*/  F2FP.SATFINITE.E5M2.F32.PACK_AB_MERGE_C R7, RZ, R22, RZ ;  /* 0x00000016ff07723e */ /* 0x001fca00048060ff */
[----:B------:R1:W-:Y:S04]  /*7a70*/  @!P5 STG.E.U8 desc[UR16][R10.64+0x31], R7 ;  /* 0x000031070a00d986 */ /* 0x0003e8000c101110 */
[----:B------:R1:W-:Y:S04]  /*7a80*/  @!P1 STG.E.U8 desc[UR16][R12.64+0x38], R19 ;  /* 0x000038130c009986 */ /* 0x0003e8000c101110 */
[----:B------:R1:W-:Y:S04]  /*7a90*/  @!P6 STG.E.U8 desc[UR16][R12.64+0x39], R15 ;  /* 0x0000390f0c00e986 */ /* 0x0003e8000c101110 */
[----:B------:R1:W-:Y:S04]  /*7aa0*/  @!P2 STG.E.U8 desc[UR16][R10.64+0x38], R21 ;  /* 0x000038150a00a986 */ /* 0x0003e8000c101110 */
[----:B------:R1:W-:Y:S02]  /*7ab0*/  @!P3 STG.E.U8 desc[UR16][R10.64+0x39], R17 ;  /* 0x000039110a00b986 */ /* 0x0003e4000c101110 */
.L_x_168:
[----:B------:R-:W-:Y:S05]  /*7ac0*/  BSYNC B0 ;  /* 0x0000000000007941 */ /* 0x000fea0003800000 */
.L_x_38:
[----:B------:R-:W-:Y:S01]  /*7ad0*/  ULDC UR6, c[0x0][0xc] ;  /* 0x0000030000067ab9 */ /* 0x000fe20000000800 */
[----:B------:R-:W-:Y:S01]  /*7ae0*/  ULDC UR7, c[0x0][0x10] ;  /* 0x0000040000077ab9 */ /* 0x000fe20000000800 */
[----:B01-34-:R-:W0:Y:S01]  /*7af0*/  LDC R7, c[0x0][0x14] ;  /* 0x00000500ff077b82 */ /* 0x01be220000000800 */
[----:B------:R-:W-:Y:S01]  /*7b00*/  UIMAD.WIDE.U32 UR6, UR6, UR7, URZ ;  /* 0x00000007060672a5 */ /* 0x000fe2000f8e003f */
[----:B------:R-:W-:Y:S02]  /*7b10*/  IMAD.MOV.U32 R10, RZ, RZ, -0x1 ;  /* 0xffffffffff0a7424 */ /* 0x000fe400078e00ff */
[----:B------:R-:W-:-:S03]  /*7b20*/  IMAD.MOV.U32 R6, RZ, RZ, -0x1 ;  /* 0xffffffffff067424 */ /* 0x000fc600078e00ff */
[----:B0-----:R-:W-:-:S04]  /*7b30*/  IMAD.WIDE.U32 R2, R7, UR6, R2 ;  /* 0x0000000607027c25 */ /* 0x001fc8000f8e0002 */
[----:B------:R-:W-:Y:S01]  /*7b40*/  IMAD R7, R7, UR7, RZ ;  /* 0x0000000707077c24 */ /* 0x000fe2000f8e02ff */
[----:B------:R-:W-:Y:S02]  /*7b50*/  ULDC.64 UR6, c[0x0][0x650] ;  /* 0x0001940000067ab9 */ /* 0x000fe40000000a00 */
[----:B------:R-:W-:Y:S01]  /*7b60*/  ISETP.GE.U32.AND P1, PT, R2, UR6, PT ;  /* 0x0000000602007c0c */ /* 0x000fe2000bf26070 */
[--C-:B------:R-:W-:Y:S01]  /*7b70*/  IMAD.IADD R3, R3, 0x1, R7.reuse ;  /* 0x0000000103037824 */ /* 0x100fe200078e0207 */
[----:B------:R-:W-:-:S04]  /*7b80*/  PRMT R7, RZ, 0x7610, R7 ;  /* 0x00007610ff077816 */ /* 0x000fc80000000007 */
[----:B------:R-:W-:-:S13]  /*7b90*/  ISETP.GE.U32.AND.EX P1, PT, R3, UR7, PT, P1 ;  /* 0x0000000703007c0c */ /* 0x000fda000bf26110 */
[----:B------:R-:W-:Y:S05]  /*7ba0*/  @P1 BRA `(.L_x_169) ;  /* 0x0000000400601947 */ /* 0x000fea0003800000 */
[----:B------:R-:W0:Y:S01]  /*7bb0*/  S2R R20, SR_CTAID.X ;  /* 0x0000000000147919 */ /* 0x000e220000002500 */
[----:B------:R-:W1:Y:S01]  /*7bc0*/  LDC.64 R14, c[0x0][0x628] ;  /* 0x00018a00ff0e7b82 */ /* 0x000e620000000a00 */
[----:B------:R-:W-:Y:S01]  /*7bd0*/  ULDC UR6, c[0x0][0x150] ;  /* 0x0000540000067ab9 */ /* 0x000fe20000000800 */
[----:B-----5:R-:W-:Y:S01]  /*7be0*/  IMAD.MOV.U32 R12, RZ, RZ, R2 ;  /* 0x000000ffff0c7224 */ /* 0x020fe200078e0002 */
[----:B------:R-:W3:Y:S01]  /*7bf0*/  S2R R22, SR_CTAID.Y ;  /* 0x0000000000167919 */ /* 0x000ee20000002600 */
[----:B------:R-:W-:-:S04]  /*7c00*/  IMAD.MOV.U32 R13, RZ, RZ, R3 ;  /* 0x000000ffff0d7224 */ /* 0x000fc800078e0003 */
[----:B------:R-:W4:Y:S08]  /*7c10*/  LDC R23, c[0x0][0x144] ;  /* 0x00005100ff177b82 */ /* 0x000f300000000800 */
[----:B--2---:R-:W2:Y:S08]  /*7c20*/  LDC R16, c[0x0][0x630] ;  /* 0x00018c00ff107b82 */ /* 0x004eb00000000800 */
[----:B------:R-:W2:Y:S01]  /*7c30*/  LDC.64 R18, c[0x0][0x620] ;  /* 0x00018800ff127b82 */ /* 0x000ea20000000a00 */
[----:B-1----:R-:W-:-:S04]  /*7c40*/  ISETP.NE.U32.AND P1, PT, R14, RZ, PT ;  /* 0x000000ff0e00720c */ /* 0x002fc80003f25070 */
[----:B------:R-:W-:Y:S02]  /*7c50*/  ISETP.NE.AND.EX P1, PT, R15, RZ, PT, P1 ;  /* 0x000000ff0f00720c */ /* 0x000fe40003f25310 */
[----:B0-----:R-:W-:-:S05]  /*7c60*/  I2FP.F32.U32 R6, R20 ;  /* 0x0000001400067245 */ /* 0x001fca0000201000 */
[----:B------:R-:W-:-:S04]  /*7c70*/  FMUL R6, R6, UR6 ;  /* 0x0000000606067c20 */ /* 0x000fc80008400000 */
[----:B------:R0:W1:Y:S02]  /*7c80*/  F2I.U32.TRUNC.NTZ R21, R6 ;  /* 0x0000000600157305 */ /* 0x000064000020f000 */
[----:B---34-:R-:W-:Y:S05]  /*7c90*/  @!P1 BRA `(.L_x_170) ;  /* 0x0000000000289947 */ /* 0x018fea0003800000 */
[----:B------:R-:W3:Y:S02]  /*7ca0*/  LDC R7, c[0x0][0x634] ;  /* 0x00018d00ff077b82 */ /* 0x000ee40000000800 */
[----:B---3--:R-:W-:-:S05]  /*7cb0*/  IADD3 R13, P1, R2, R7, RZ ;  /* 0x00000007020d7210 */ /* 0x008fca0007f3e0ff */
[----:B------:R-:W-:-:S04]  /*7cc0*/  IMAD.X R17, RZ, RZ, R3, P1 ;  /* 0x000000ffff117224 */ /* 0x000fc800008e0603 */
[----:B0-----:R-:W-:-:S04]  /*7cd0*/  IMAD.WIDE.U32 R6, R17, R14, RZ ;  /* 0x0000000e11067225 */ /* 0x001fc800078e00ff */
[----:B------:R-:W-:-:S04]  /*7ce0*/  IMAD.WIDE.U32 R10, P1, R13, R15, R6 ;  /* 0x0000000f0d0a7225 */ /* 0x000fc80007820006 */
[----:B------:R-:W-:-:S04]  /*7cf0*/  IMAD.WIDE.U32 R6, R13, R14, RZ ;  /* 0x0000000e0d067225 */ /* 0x000fc800078e00ff */
[----:B------:R-:W-:Y:S01]  /*7d00*/  IMAD.X R13, RZ, RZ, RZ, P1 ;  /* 0x000000ffff0d7224 */ /* 0x000fe200008e06ff */
[----:B------:R-:W-:Y:S01]  /*7d10*/  IADD3 RZ, P1, R7, R10, RZ ;  /* 0x0000000a07ff7210 */ /* 0x000fe20007f3e0ff */
[----:B------:R-:W-:-:S04]  /*7d20*/  IMAD.MOV.U32 R12, RZ, RZ, R11 ;  /* 0x000000ffff0c7224 */ /* 0x000fc800078e000b */
[----:B------:R-:W-:-:S08]  /*7d30*/  IMAD.WIDE.U32.X R12, R17, R15, R12, P1 ;  /* 0x0000000f110c7225 */ /* 0x000fd000008e040c */
.L_x_170:
[----:B------:R-:W3:Y:S01]  /*7d40*/  LDC.64 R28, c[0x0][0x640] ;  /* 0x00019000ff1c7b82 */ /* 0x000ee20000000a00 */
[-C--:B--2---:R-:W-:Y:S01]  /*7d50*/  SHF.R.U64 R17, R12, R16.reuse, R13 ;  /* 0x000000100c117219 */ /* 0x084fe2000000120d */
[----:B-1----:R-:W-:Y:S01]  /*7d60*/  IMAD.MOV R21, RZ, RZ, -R21 ;  /* 0x000000ffff157224 */ /* 0x002fe200078e0a15 */
[----:B0-----:R-:W-:Y:S01]  /*7d70*/  SHF.R.U32.HI R6, RZ, R16, R13 ;  /* 0x00000010ff067219 */ /* 0x001fe2000001160d */
[----:B------:R-:W-:Y:S01]  /*7d80*/  ULDC UR6, c[0x0][0x154] ;  /* 0x0000550000067ab9 */ /* 0x000fe20000000800 */
[----:B------:R-:W-:Y:S01]  /*7d90*/  IADD3 R11, P1, RZ, -R17, RZ ;  /* 0x80000011ff0b7210 */ /* 0x000fe20007f3e0ff */
[----:B------:R-:W-:Y:S02]  /*7da0*/  IMAD R23, R23, R21, R20 ;  /* 0x0000001517177224 */ /* 0x000fe400078e0214 */
[----:B------:R-:W0:Y:S01]  /*7db0*/  LDC R12, c[0x0][0x618] ;  /* 0x00018600ff0c7b82 */ /* 0x000e220000000800 */
[----:B------:R-:W-:Y:S02]  /*7dc0*/  IMAD.MOV.U32 R13, RZ, RZ, 0x1 ;  /* 0x00000001ff0d7424 */ /* 0x000fe400078e00ff */
[----:B------:R-:W-:-:S04]  /*7dd0*/  IMAD.X R7, RZ, RZ, ~R6, P1 ;  /* 0x000000ffff077224 */ /* 0x000fc800008e0e06 */
[-C--:B------:R-:W-:Y:S01]  /*7de0*/  IMAD R10, R7, R18.reuse, RZ ;  /* 0x00000012070a7224 */ /* 0x080fe200078e02ff */
[----:B------:R-:W1:Y:S01]  /*7df0*/  LDC R24, c[0x0][0x608] ;  /* 0x00018200ff187b82 */ /* 0x000e620000000800 */
[----:B------:R-:W-:-:S04]  /*7e00*/  IMAD.WIDE.U32 R6, R11, R18, R2 ;  /* 0x000000120b067225 */ /* 0x000fc800078e0002 */
[----:B------:R-:W-:Y:S01]  /*7e10*/  IMAD R11, R11, R19, R10 ;  /* 0x000000130b0b7224 */ /* 0x000fe200078e020a */
[----:B------:R-:W-:Y:S02]  /*7e20*/  I2FP.F32.U32 R10, R22 ;  /* 0x00000016000a7245 */ /* 0x000fe40000201000 */
[----:B------:R-:W2:Y:S01]  /*7e30*/  LDC R26, c[0x0][0x658] ;  /* 0x00019600ff1a7b82 */ /* 0x000ea20000000800 */
[----:B------:R-:W-:Y:S01]  /*7e40*/  IMAD.IADD R7, R7, 0x1, R11 ;  /* 0x0000000107077824 */ /* 0x000fe200078e020b */
[----:B---3--:R-:W-:Y:S01]  /*7e50*/  ISETP.NE.U32.AND P1, PT, R28, RZ, PT ;  /* 0x000000ff1c00720c */ /* 0x008fe20003f25070 */
[----:B------:R-:W-:Y:S01]  /*7e60*/  FMUL R10, R10, UR6 ;  /* 0x000000060a0a7c20 */ /* 0x000fe20008400000 */
[----:B------:R-:W-:Y:S02]  /*7e70*/  IMAD.MOV.U32 R11, RZ, RZ, -0x1 ;  /* 0xffffffffff0b7424 */ /* 0x000fe400078e00ff */
[----:B------:R-:W-:Y:S01]  /*7e80*/  ISETP.NE.AND.EX P1, PT, R29, RZ, PT, P1 ;  /* 0x000000ff1d00720c */ /* 0x000fe20003f25310 */
[----:B------:R3:W4:Y:S01]  /*7e90*/  F2I.U32.TRUNC.NTZ R19, R10 ;  /* 0x0000000a00137305 */ /* 0x000722000020f000 */
[----:B------:R-:W3:Y:S01]  /*7ea0*/  LDC R21, c[0x0][0x148] ;  /* 0x00005200ff157b82 */ /* 0x000ee20000000800 */
[----:B0-----:R-:W-:-:S02]  /*7eb0*/  SHF.R.U64 R16, R6, R12, R7 ;  /* 0x0000000c06107219 */ /* 0x001fc40000001207 */
[----:B------:R-:W-:-:S05]  /*7ec0*/  SHF.R.U32.HI R7, RZ, R12, R7 ;  /* 0x0000000cff077219 */ /* 0x000fca0000011607 */
[----:B------:R-:W0:Y:S01]  /*7ed0*/  LDC R20, c[0x0][0x600] ;  /* 0x00018000ff147b82 */ /* 0x000e220000000800 */
[-CC-:B-1----:R-:W-:Y:S02]  /*7ee0*/  SHF.R.U64 R14, R16, R24.reuse, R7.reuse ;  /* 0x00000018100e7219 */ /* 0x182fe40000001207 */
[----:B------:R-:W-:-:S05]  /*7ef0*/  SHF.R.U32.HI R7, RZ, R24, R7 ;  /* 0x00000018ff077219 */ /* 0x000fca0000011607 */
[----:B------:R-:W1:Y:S01]  /*7f00*/  LDC R27, c[0x0][0x648] ;  /* 0x00019200ff1b7b82 */ /* 0x000e620000000800 */
[-CC-:B--2---:R-:W-:Y:S02]  /*7f10*/  SHF.R.U64 R18, R14, R26.reuse, R7.reuse ;  /* 0x0000001a0e127219 */ /* 0x184fe40000001207 */
[-C--:B------:R-:W-:Y:S02]  /*7f20*/  SHF.L.U32 R11, R11, R26.reuse, RZ ;  /* 0x0000001a0b0b7219 */ /* 0x080fe400000006ff */
[-C--:B------:R-:W-:Y:S01]  /*7f30*/  SHF.R.U32.HI R7, RZ, R26.reuse, R7 ;  /* 0x0000001aff077219 */ /* 0x080fe20000011607 */
[----:B------:R-:W-:Y:S01]  /*7f40*/  IMAD.MOV.U32 R6, RZ, RZ, R18 ;  /* 0x000000ffff067224 */ /* 0x000fe200078e0012 */
[----:B------:R-:W-:Y:S01]  /*7f50*/  SHF.L.U32 R30, R13, R26, RZ ;  /* 0x0000001a0d1e7219 */ /* 0x000fe200000006ff */
[----:B------:R-:W2:Y:S01]  /*7f60*/  LDC R31, c[0x0][0x638] ;  /* 0x00018e00ff1f7b82 */ /* 0x000ea20000000800 */
[----:B------:R-:W-:-:S07]  /*7f70*/  LOP3.LUT R25, RZ, R11, RZ, 0x33, !PT ;  /* 0x0000000bff197212 */ /* 0x000fce00078e33ff */
[----:B------:R-:W0:Y:S01]  /*7f80*/  LDC R32, c[0x0][0x610] ;  /* 0x00018400ff207b82 */ /* 0x000e220000000800 */
[----:B----4-:R-:W-:Y:S05]  /*7f90*/  @!P1 BRA `(.L_x_171) ;  /* 0x0000000000289947 */ /* 0x010fea0003800000 */
[----:B------:R-:W4:Y:S02]  /*7fa0*/  LDC R13, c[0x0][0x64c] ;  /* 0x00019300ff0d7b82 */ /* 0x000f240000000800 */
[----:B----4-:R-:W-:-:S05]  /*7fb0*/  IADD3 R13, P1, R18, R13, RZ ;  /* 0x0000000d120d7210 */ /* 0x010fca0007f3e0ff */
[----:B------:R-:W-:-:S04]  /*7fc0*/  IMAD.X R15, RZ, RZ, R7, P1 ;  /* 0x000000ffff0f7224 */ /* 0x000fc800008e0607 */
[----:B------:R-:W-:-:S04]  /*7fd0*/  IMAD.WIDE.U32 R6, R15, R28, RZ ;  /* 0x0000001c0f067225 */ /* 0x000fc800078e00ff */
[----:B---3--:R-:W-:-:S04]  /*7fe0*/  IMAD.WIDE.U32 R10, P1, R13, R29, R6 ;  /* 0x0000001d0d0a7225 */ /* 0x008fc80007820006 */
[----:B------:R-:W-:-:S04]  /*7ff0*/  IMAD.WIDE.U32 R6, R13, R28, RZ ;  /* 0x0000001c0d067225 */ /* 0x000fc800078e00ff */
[----:B------:R-:W-:Y:S01]  /*8000*/  IMAD.X R13, RZ, RZ, RZ, P1 ;  /* 0x000000ffff0d7224 */ /* 0x000fe200008e06ff */
[----:B------:R-:W-:Y:S01]  /*8010*/  IADD3 RZ, P1, R7, R10, RZ ;  /* 0x0000000a07ff7210 */ /* 0x000fe20007f3e0ff */
[----:B------:R-:W-:-:S04]  /*8020*/  IMAD.MOV.U32 R12, RZ, RZ, R11 ;  /* 0x000000ffff0c7224 */ /* 0x000fc800078e000b */
[----:B------:R-:W-:-:S08]  /*8030*/  IMAD.WIDE.U32.X R6, R15, R29, R12, P1 ;  /* 0x0000001d0f067225 */ /* 0x000fd000008e040c */
.L_x_171:
[----:B-1----:R-:W-:Y:S01]  /*8040*/  SHF.R.U64 R6, R6, R27, R7 ;  /* 0x0000001b06067219 */ /* 0x002fe20000001207 */
[----:B0-----:R-:W-:Y:S01]  /*8050*/  VIADD R13, R20, 0xffffffff ;  /* 0xffffffff140d7836 */ /* 0x001fe20000000000 */
[----:B------:R-:W-:Y:S01]  /*8060*/  LOP3.LUT R11, R14, R25, RZ, 0xc0, !PT ;  /* 0x000000190e0b7212 */ /* 0x000fe200078ec0ff */
[----:B------:R-:W-:Y:S02]  /*8070*/  IMAD.MOV R19, RZ, RZ, -R19 ;  /* 0x000000ffff137224 */ /* 0x000fe400078e0a13 */
[----:B------:R-:W-:Y:S02]  /*8080*/  IMAD.MOV R7, RZ, RZ, -R6 ;  /* 0x000000ffff077224 */ /* 0x000fe400078e0a06 */
[----:B------:R-:W-:Y:S01]  /*8090*/  IMAD R30, R30, R6, R11 ;  /* 0x000000061e1e7224 */ /* 0x000fe200078e020b */
[----:B------:R-:W-:Y:S01]  /*80a0*/  LOP3.LUT R11, R16, R13, RZ, 0xc0, !PT ;  /* 0x0000000d100b7212 */ /* 0x000fe200078ec0ff */
[----:B---3--:R-:W-:Y:S02]  /*80b0*/  @P4 IMAD R23, R21, R19, R22 ;  /* 0x0000001315174224 */ /* 0x008fe400078e0216 */
[----:B--2---:R-:W-:-:S02]  /*80c0*/  IMAD R6, R7, R31, R18 ;  /* 0x0000001f07067224 */ /* 0x004fc400078e0212 */
[----:B------:R-:W-:Y:S02]  /*80d0*/  IMAD R30, R30, R32, R23 ;  /* 0x000000201e1e7224 */ /* 0x000fe400078e0217 */
[----:B------:R-:W-:Y:S02]  /*80e0*/  IMAD R11, R6, R20, R11 ;  /* 0x00000014060b7224 */ /* 0x000fe400078e020b */
[----:B------:R-:W-:Y:S02]  /*80f0*/  IMAD.MOV.U32 R7, RZ, RZ, 0x1 ;  /* 0x00000001ff077424 */ /* 0x000fe400078e00ff */
[----:B------:R-:W-:Y:S01]  /*8100*/  IMAD.MOV.U32 R6, RZ, RZ, R17 ;  /* 0x000000ffff067224 */ /* 0x000fe200078e0011 */
[----:B------:R-:W-:Y:S02]  /*8110*/  SEL R10, R11, R30, !P4 ;  /* 0x0000001e0b0a7207 */ /* 0x000fe40006000000 */
[----:B------:R-:W-:-:S07]  /*8120*/  SEL R30, R30, R11, !P4 ;  /* 0x0000000b1e1e7207 */ /* 0x000fce0006000000 */
.L_x_169:
[----:B------:R-:W-:Y:S01]  /*8130*/  LOP3.LUT P1, RZ, R7, 0xff, RZ, 0xc0, !PT ;  /* 0x000000ff07ff7812 */ /* 0x000fe2000782c0ff */
[----:B------:R-:W-:-:S12]  /*8140*/  IMAD.MOV.U32 R7, RZ, RZ, R30 ;  /* 0x000000ffff077224 */ /* 0x000fd800078e001e */
[----:B------:R-:W-:Y:S05]  /*8150*/  @P1 BRA `(.L_x_172) ;  /* 0xffffff9000981947 */ /* 0x000fea000383ffff */
[----:B------:R-:W-:Y:S05]  /*8160*/  EXIT ;  /* 0x000000000000794d */ /* 0x000fea0003800000 */
.L_x_8:
[----:B0-----:R-:W-:Y:S01]  /*8170*/  ULDC.64 UR4, c[0x0][0x650] ;  /* 0x0001940000047ab9 */ /* 0x001fe20000000a00 */
        /* <DEDUP_REMOVED lines=25> */
.L_x_174:
[----:B------:R-:W0:Y:S01]  /*8310*/  LDC.64 R28, c[0x0][0x640] ;  /* 0x00019000ff1c7b82 */ /* 0x000e220000000a00 */
[-CC-:B------:R-:W-:Y:S01]  /*8320*/  SHF.R.U64 R21, R16, R10.reuse, R17.reuse ;  /* 0x0000000a10157219 */ /* 0x180fe20000001211 */
[----:B------:R-:W-:Y:S01]  /*8330*/  IMAD.MOV.U32 R27, RZ, RZ, 0x1 ;  /* 0x00000001ff1b7424 */ /* 0x000fe200078e00ff */
[----:B------:R-:W-:Y:S02]  /*8340*/  SHF.R.U32.HI R5, RZ, R10, R17 ;  /* 0x0000000aff057219 */ /* 0x000fe40000011611 */
[----:B------:R-:W-:-:S03]  /*8350*/  IADD3 R7, P0, RZ, -R21, RZ ;  /* 0x80000015ff077210 */ /* 0x000fc60007f1e0ff */
[----:B------:R-:W1:Y:S02]  /*8360*/  LDC R14, c[0x0][0x618] ;  /* 0x00018600ff0e7b82 */ /* 0x000e640000000800 */
[----:B------:R-:W-:Y:S02]  /*8370*/  IMAD.X R5, RZ, RZ, ~R5, P0 ;  /* 0x000000ffff057224 */ /* 0x000fe400000e0e05 */
[----:B------:R-:W-:-:S04]  /*8380*/  IMAD.WIDE.U32 R12, R7, R24, R2 ;  /* 0x00000018070c7225 */ /* 0x000fc800078e0002 */
[----:B------:R-:W2:Y:S01]  /*8390*/  LDC R16, c[0x0][0x608] ;  /* 0x00018200ff107b82 */ /* 0x000ea20000000800 */
[----:B------:R-:W-:-:S04]  /*83a0*/  IMAD R10, R5, R24, RZ ;  /* 0x00000018050a7224 */ /* 0x000fc800078e02ff */
[----:B------:R-:W-:Y:S02]  /*83b0*/  IMAD R5, R7, R25, R10 ;  /* 0x0000001907057224 */ /* 0x000fe400078e020a */
[----:B------:R-:W-:Y:S01]  /*83c0*/  IMAD.MOV.U32 R7, RZ, RZ, -0x1 ;  /* 0xffffffffff077424 */ /* 0x000fe200078e00ff */
[----:B------:R-:W3:Y:S01]  /*83d0*/  LDC R26, c[0x0][0x658] ;  /* 0x00019600ff1a7b82 */ /* 0x000ee20000000800 */
[----:B------:R-:W-:Y:S01]  /*83e0*/  IMAD.IADD R5, R13, 0x1, R5 ;  /* 0x000000010d057824 */ /* 0x000fe200078e0205 */
[----:B0-----:R-:W-:-:S04]  /*83f0*/  ISETP.NE.U32.AND P0, PT, R28, RZ, PT ;  /* 0x000000ff1c00720c */ /* 0x001fc80003f05070 */
        /* <DEDUP_REMOVED lines=8> */
[-CC-:B---3--:R-:W-:Y:S02]  /*8480*/  SHF.R.U64 R24, R22, R26.reuse, R5.reuse ;  /* 0x0000001a16187219 */ /* 0x188fe40000001205 */
[-C--:B------:R-:W-:Y:S02]  /*8490*/  SHF.L.U32 R7, R7, R26.reuse, RZ ;  /* 0x0000001a07077219 */ /* 0x080fe400000006ff */
[----:B------:R-:W-:Y:S01]  /*84a0*/  SHF.R.U32.HI R13, RZ, R26, R5 ;  /* 0x0000001aff0d7219 */ /* 0x000fe20000011605 */
[----:B------:R-:W-:Y:S01]  /*84b0*/  IMAD.MOV.U32 R12, RZ, RZ, R24 ;  /* 0x000000ffff0c7224 */ /* 0x000fe200078e0018 */
[----:B------:R-:W-:Y:S01]  /*84c0*/  LOP3.LUT R31, RZ, R7, RZ, 0x33, !PT ;  /* 0x00000007ff1f7212 */ /* 0x000fe200078e33ff */
[----:B------:R-:W3:Y:S01]  /*84d0*/  LDC R30, c[0x0][0x610] ;  /* 0x00018400ff1e7b82 */ /* 0x000ee20000000800 */
[----:B------:R-:W-:Y:S05]  /*84e0*/  @!P0 BRA `(.L_x_175) ;  /* 0x0000000000288947 */ /* 0x000fea0003800000 */
        /* <DEDUP_REMOVED lines=10> */
.L_x_175:
[----:B-1----:R-:W-:Y:S01]  /*8590*/  SHF.R.U64 R10, R12, R10, R13 ;  /* 0x0000000a0c0a7219 */ /* 0x002fe2000000120d */
[----:B0-----:R-:W-:Y:S01]  /*85a0*/  VIADD R9, R23, 0xffffffff ;  /* 0xffffffff17097836 */ /* 0x001fe20000000000 */
[----:B------:R-:W-:Y:S01]  /*85b0*/  SHF.L.U32 R27, R27, R26, RZ ;  /* 0x0000001a1b1b7219 */ /* 0x000fe200000006ff */
[----:B------:R-:W-:Y:S01]  /*85c0*/  @P4 IMAD R11, R19, R20, R8 ;  /* 0x00000014130b4224 */ /* 0x000fe200078e0208 */
[----:B------:R-:W-:Y:S01]  /*85d0*/  LOP3.LUT R5, R22, R31, RZ, 0xc0, !PT ;  /* 0x0000001f16057212 */ /* 0x000fe200078ec0ff */
[----:B------:R-:W-:Y:S01]  /*85e0*/  IMAD.MOV R7, RZ, RZ, -R10 ;  /* 0x000000ffff077224 */ /* 0x000fe200078e0a0a */
[----:B------:R-:W-:Y:S01]  /*85f0*/  LOP3.LUT R14, R18, R9, RZ, 0xc0, !PT ;  /* 0x00000009120e7212 */ /* 0x000fe200078ec0ff */
[----:B------:R-:W-:Y:S02]  /*8600*/  IMAD.MOV.U32 R17, RZ, RZ, R21 ;  /* 0x000000ffff117224 */ /* 0x000fe400078e0015 */
[----:B------:R-:W-:Y:S02]  /*8610*/  IMAD R10, R27, R10, R5 ;  /* 0x0000000a1b0a7224 */ /* 0x000fe400078e0205 */
[----:B--2---:R-:W-:-:S02]  /*8620*/  IMAD R5, R7, R25, R24 ;  /* 0x0000001907057224 */ /* 0x004fc400078e0218 */
[----:B------:R-:W-:Y:S02]  /*8630*/  IMAD.MOV.U32 R7, RZ, RZ, 0x1 ;  /* 0x00000001ff077424 */ /* 0x000fe400078e00ff */
[----:B---3--:R-:W-:Y:S02]  /*8640*/  IMAD R11, R10, R30, R11 ;  /* 0x0000001e0a0b7224 */ /* 0x008fe400078e020b */
[----:B------:R-:W-:Y:S01]  /*8650*/  IMAD R14, R5, R23, R14 ;  /* 0x00000017050e7224 */ /* 0x000fe200078e020e */
[----:B------:R-:W-:-:S04]  /*8660*/  PRMT R5, R7, 0x7610, R5 ;  /* 0x0000761007057816 */ /* 0x000fc80000000005 */
[----:B------:R-:W-:Y:S02]  /*8670*/  SEL R7, R14, R11, !P4 ;  /* 0x0000000b0e077207 */ /* 0x000fe40006000000 */
[----:B------:R-:W-:-:S07]  /*8680*/  SEL R14, R11, R14, !P4 ;  /* 0x0000000e0b0e7207 */ /* 0x000fce0006000000 */
.L_x_173:
[----:B------:R-:W-:-:S08]  /*8690*/  NOP ;  /* 0x0000000000007918 */ /* 0x000fd00000000000 */
[----:B------:R-:W0:-:S00]  /*86a0*/  USETMAXREG.DEALLOC.CTAPOOL 0x28 ;  /* 0x00000028000079c8 */ /* 0x000e0000080e0500 */
[----:B0-----:R-:W-:-:S13]  /*86b0*/  ISETP.NE.AND P0, PT, R6, RZ, PT ;  /* 0x000000ff0600720c */ /* 0x001fda0003f05270 */
[----:B------:R-:W-:Y:S05]  /*86c0*/  @P0 EXIT ;  /* 0x000000000000094d */ /* 0x000fea0003800000 */
[----:B------:R-:W-:Y:S01]  /*86d0*/  LOP3.LUT P0, RZ, R5, 0xff, RZ, 0xc0, !PT ;  /* 0x000000ff05ff7812 */ /* 0x000fe2000780c0ff */
[----:B------:R-:W-:Y:S02]  /*86e0*/  IMAD.MOV.U32 R5, RZ, RZ, 0x1 ;  /* 0x00000001ff057424 */ /* 0x000fe400078e00ff */
[----:B------:R-:W-:-:S10]  /*86f0*/  IMAD.MOV.U32 R13, RZ, RZ, RZ ;  /* 0x000000ffff0d7224 */ /* 0x000fd400078e00ff */
[----:B------:R-:W-:Y:S05]  /*8700*/  @!P0 BRA `(.L_x_176) ;  /* 0x0000000c00348947 */ /* 0x000fea0003800000 */
[----:B------:R-:W0:Y:S01]  /*8710*/  LDC R5, c[0x0][0x28c] ;  /* 0x0000a300ff057b82 */ /* 0x000e220000000800 */
[----:B------:R-:W-:Y:S01]  /*8720*/  ULDC UR5, c[0x0][0x658] ;  /* 0x0001960000057ab9 */ /* 0x000fe20000000800 */
[----:B------:R-:W-:Y:S01]  /*8730*/  UMOV UR7, 0xffffffff ;  /* 0xffffffff00077882 */ /* 0x000fe20000000000 */
[----:B------:R-:W-:Y:S01]  /*8740*/  ULDC UR6, c[0x0][0xc] ;  /* 0x0000030000067ab9 */ /* 0x000fe20000000800 */
[----:B------:R-:W-:Y:S01]  /*8750*/  USHF.L.U32 UR8, UR7, UR5, URZ ;  /* 0x0000000507087299 */ /* 0x000fe2000800063f */
[----:B------:R-:W-:Y:S01]  /*8760*/  BSSY B0, `(.L_x_176) ;  /* 0x00000c7000007945 */ /* 0x000fe20003800000 */
[----:B------:R-:W-:Y:S01]  /*8770*/  UMOV UR9, 0x1 ;  /* 0x0000000100097882 */ /* 0x000fe20000000000 */
[----:B------:R-:W-:Y:S01]  /*8780*/  ULDC UR7, c[0x0][0x10] ;  /* 0x0000040000077ab9 */ /* 0x000fe20000000800 */
[----:B------:R-:W1:Y:S01]  /*8790*/  S2UR UR10, SR_CgaCtaId ;  /* 0x00000000000a79c3 */ /* 0x000e620000008800 */
[----:B------:R-:W-:Y:S01]  /*87a0*/  UIMAD.WIDE.U32 UR6, UR6, UR7, URZ ;  /* 0x00000007060672a5 */ /* 0x000fe2000f8e003f */
[----:B------:R-:W-:Y:S01]  /*87b0*/  IMAD.MOV.U32 R16, RZ, RZ, 0x1 ;  /* 0x00000001ff107424 */ /* 0x000fe200078e00ff */
[----:B------:R-:W-:Y:S01]  /*87c0*/  USHF.L.U32 UR18, UR9, UR5, URZ ;  /* 0x0000000509127299 */ /* 0x000fe2000800063f */
[----:B------:R-:W-:Y:S01]  /*87d0*/  LOP3.LUT R15, R4, 0x2, RZ, 0xfc, !PT ;  /* 0x00000002040f7812 */ /* 0x000fe200078efcff */
[----:B------:R-:W-:Y:S01]  /*87e0*/  IMAD.MOV.U32 R13, RZ, RZ, RZ ;  /* 0x000000ffff0d7224 */ /* 0x000fe200078e00ff */
[----:B------:R-:W-:Y:S01]  /*87f0*/  ULDC UR5, c[0x0][0x14] ;  /* 0x0000050000057ab9 */ /* 0x000fe20000000800 */
[----:B------:R-:W-:Y:S01]  /*8800*/  ULDC UR4, c[0x0][0x600] ;  /* 0x0001800000047ab9 */ /* 0x000fe20000000800 */
[----:B------:R-:W-:-:S02]  /*8810*/  UIMAD.WIDE.U32 UR22, UR6, UR5, URZ ;  /* 0x00000005061672a5 */ /* 0x000fc4000f8e003f */
[----:B------:R-:W-:Y:S02]  /*8820*/  UIMAD UR13, UR7, UR5, URZ ;  /* 0x00000005070d72a4 */ /* 0x000fe4000f8e023f */
[----:B------:R-:W-:Y:S02]  /*8830*/  UIADD3 UR4, UR4, -0x1, URZ ;  /* 0xffffffff04047890 */ /* 0x000fe4000fffe03f */
[----:B------:R-:W-:Y:S01]  /*8840*/  ULOP3.LUT UR17, URZ, UR8, URZ, 0x33, !UPT ;  /* 0x000000083f117292 */ /* 0x000fe2000f8e333f */
[----:B0-----:R-:W-:Y:S01]  /*8850*/  VIADD R5, R5, 0x1f ;  /* 0x0000001f05057836 */ /* 0x001fe20000000000 */
[----:B------:R-:W-:Y:S01]  /*8860*/  UIADD3 UR13, UR23, UR13, URZ ;  /* 0x0000000d170d7290 */ /* 0x000fe2000fffe03f */
[----:B------:R-:W-:-:S03]  /*8870*/  ULDC.64 UR24, c[0x0][0x198] ;  /* 0x0000660000187ab9 */ /* 0x000fc60000000a00 */
[----:B------:R-:W-:Y:S01]  /*8880*/  SHF.R.S32.HI R6, RZ, 0x1f, R5 ;  /* 0x0000001fff067819 */ /* 0x000fe20000011405 */
[----:B-1----:R-:W-:-:S03]  /*8890*/  IMAD.U32 R11, RZ, RZ, UR10 ;  /* 0x0000000aff0b7e24 */ /* 0x002fc6000f8e00ff */
[----:B------:R-:W-:Y:S01]  /*88a0*/  LEA.HI R6, R6, R5, RZ, 0x5 ;  /* 0x0000000506067211 */ /* 0x000fe200078f28ff */
[----:B------:R-:W-:-:S03]  /*88b0*/  IMAD.MOV.U32 R5, RZ, RZ, 0x1 ;  /* 0x00000001ff057424 */ /* 0x000fc600078e00ff */
[----:B------:R-:W-:-:S05]  /*88c0*/  SHF.R.S32.HI R10, RZ, 0x5, R6 ;  /* 0x00000005ff0a7819 */ /* 0x000fca0000011406 */
[----:B------:R-:W-:-:S07]  /*88d0*/  VIADD R12, R10, 0x1 ;  /* 0x000000010a0c7836 */ /* 0x000fce0000000000 */
.L_x_187:
[----:B------:R-:W-:-:S03]  /*88e0*/  UMOV UR5, 0xffffffff ;  /* 0xffffffff00057882 */ /* 0x000fc60000000000 */
[----:B------:R-:W-:Y:S05]  /*88f0*/  BRA.DIV UR5, `(.L_x_177) ;  /* 0x0000001a05307947 */ /* 0x000fea000b800000 */
[----:B------:R-:W-:-:S13]  /*8900*/  ELECT P0, URZ, PT ;  /* 0x00000000003f782f */ /* 0x000fda0003800000 */
.L_x_216:
[----:B------:R-:W0:Y:S01]  /*8910*/  LDC R6, c[0x0][0x28c] ;  /* 0x0000a300ff067b82 */ /* 0x000e220000000800 */
[----:B------:R-:W-:Y:S01]  /*8920*/  BSSY B1, `(.L_x_178) ;  /* 0x000003a000017945 */ /* 0x000fe20003800000 */
[----:B0-----:R-:W-:-:S13]  /*8930*/  ISETP.LT.OR P0, PT, R6, 0x1, !P0 ;  /* 0x000000010600780c */ /* 0x001fda0004701670 */
[----:B------:R-:W-:Y:S05]  /*8940*/  @P0 BRA `(.L_x_179) ;  /* 0x0000000000dc0947 */ /* 0x000fea0003800000 */
[----:B------:R-:W-:Y:S02]  /*8950*/  IMAD R14, R14, 0x2, R11 ;  /* 0x000000020e0e7824 */ /* 0x000fe400078e020b */
[----:B------:R-:W-:Y:S02]  /*8960*/  IMAD.SHL.U32 R19, R7, 0x40, RZ ;  /* 0x0000004007137824 */ /* 0x000fe400078e00ff */
[----:B------:R-:W-:Y:S02]  /*8970*/  IMAD.MOV.U32 R22, RZ, RZ, RZ ;  /* 0x000000ffff167224 */ /* 0x000fe400078e00ff */
[----:B------:R-:W-:Y:S02]  /*8980*/  IMAD.MOV.U32 R6, RZ, RZ, R12 ;  /* 0x000000ffff067224 */ /* 0x000fe400078e000c */
[----:B------:R-:W-:Y:S02]  /*8990*/  IMAD.MOV.U32 R7, RZ, RZ, R5 ;  /* 0x000000ffff077224 */ /* 0x000fe400078e0005 */
[----:B------:R-:W-:-:S02]  /*89a0*/  IMAD.MOV.U32 R8, RZ, RZ, R13 ;  /* 0x000000ffff087224 */ /* 0x000fc400078e000d */
[----:B------:R-:W-:-:S07]  /*89b0*/  IMAD.SHL.U32 R18, R14, 0x80, RZ ;  /* 0x000000800e127824 */ /* 0x000fce00078e00ff */
.L_x_182:
[----:B------:R-:W0:Y:S01]  /*89c0*/  S2UR UR5, SR_CgaCtaId ;  /* 0x00000000000579c3 */ /* 0x000e220000008800 */
[----:B------:R-:W-:Y:S02]  /*89d0*/  MOV R14, 0x400 ;  /* 0x00000400000e7802 */ /* 0x000fe40000000f00 */
[----:B------:R-:W-:Y:S02]  /*89e0*/  SHF.L.U32 R9, R7, 0x1f, RZ ;  /* 0x0000001f07097819 */ /* 0x000fe400000006ff */
[----:B------:R-:W-:Y:S01]  /*89f0*/  LOP3.LUT P1, RZ, R0, 0x7f, RZ, 0xc0, !PT ;  /* 0x0000007f00ff7812 */ /* 0x000fe2000782c0ff */
[----:B0-----:R-:W-:-:S05]  /*8a00*/  IMAD.U32 R11, RZ, RZ, UR5 ;  /* 0x00000005ff0b7e24 */ /* 0x001fca000f8e00ff */
[----:B------:R-:W-:-:S07]  /*8a10*/  LEA R21, R11, R14, 0x18 ;  /* 0x0000000e0b157211 */ /* 0x000fce00078ec0ff */
[----:B------:R-:W0:Y:S01]  /*8a20*/  @!P1 LDC R14, c[0x0][0x500] ;  /* 0x00014000ff0e9b82 */ /* 0x000e220000000800 */
[----:B------:R-:W-:-:S04]  /*8a30*/  IMAD R20, R8, 0x8, R21 ;  /* 0x0000000808147824 */ /* 0x000fc800078e0215 */
[----:B------:R-:W1:Y:S02]  /*8a40*/  SYNCS.PHASECHK.TRANS64.TRYWAIT P0, [R20+URZ+0xb0], R9 ;  /* 0x0000b009140075a7 */ /* 0x000e64000800017f */
[----:B-1----:R-:W-:Y:S05]  /*8a50*/  @!P0 BRA `(.L_x_180) ;  /* 0x0000001400f88947 */ /* 0x002fea0003800000 */
.L_x_217:
[----:B-1----:R-:W-:Y:S01]  /*8a60*/  PRMT R9, R15, 0x9910, RZ ;  /* 0x000099100f097816 */ /* 0x002fe200000000ff */
[----:B0-----:R0:W-:Y:S03]  /*8a70*/  @!P1 SYNCS.ARRIVE.TRANS64 RZ, [R20+URZ], R14 ;  /* 0x0000000e14ff99a7 */ /* 0x0011e6000800003f */
[----:B------:R-:W-:-:S13]  /*8a80*/  ISETP.NE.AND P0, PT, R9, 0x2, PT ;  /* 0x000000020900780c */ /* 0x000fda0003f05270 */
[----:B0-----:R-:W-:Y:S05]  /*8a90*/  @P0 BRA `(.L_x_181) ;  /* 0x0000000000040947 */ /* 0x001fea0003800000 */
[----:B------:R-:W-:Y:S01]  /*8aa0*/  BPT.TRAP 0x1 ;  /* 0x000000040000795c */ /* 0x000fe20000300000 */
.L_x_181:
[----:B------:R-:W-:Y:S01]  /*8ab0*/  IMAD R9, R8, 0x2, R11 ;  /* 0x0000000208097824 */ /* 0x000fe200078e020b */
[----:B------:R-:W-:Y:S01]  /*8ac0*/  R2UR UR9, R20 ;  /* 0x00000000140972ca */ /* 0x000fe200000e0000 */
[----:B------:R-:W-:Y:S01]  /*8ad0*/  VIADD R6, R6, 0xffffffff ;  /* 0xffffffff06067836 */ /* 0x000fe20000000000 */
[----:B------:R-:W-:Y:S01]  /*8ae0*/  UIADD3 UR6, UP0, UR24, 0xf0, URZ ;  /* 0x000000f018067890 */ /* 0x000fe2000ff1e03f */
[--C-:B------:R-:W-:Y:S01]  /*8af0*/  IMAD.U32 R9, R9, 0x1000, R21.reuse ;  /* 0x0000100009097824 */ /* 0x100fe200078e0015 */
[----:B------:R-:W-:Y:S01]  /*8b00*/  R2UR UR11, R18 ;  /* 0x00000000120b72ca */ /* 0x000fe200000e0000 */
[----:B------:R-:W-:Y:S01]  /*8b10*/  IMAD R21, R8, 0x800, R21 ;  /* 0x0000080008157824 */ /* 0x000fe200078e0215 */
[----:B------:R-:W-:Y:S01]  /*8b20*/  R2UR UR10, R22 ;  /* 0x00000000160a72ca */ /* 0x000fe200000e0000 */
[----:B------:R-:W-:Y:S01]  /*8b30*/  UIADD3 UR26, UP1, UR24, 0x1f0, URZ ;  /* 0x000001f0181a7890 */ /* 0x000fe2000ff3e03f */
[----:B------:R-:W-:Y:S01]  /*8b40*/  R2UR UR5, R9 ;  /* 0x00000000090572ca */ /* 0x000fe200000e0000 */
[----:B------:R-:W-:Y:S01]  /*8b50*/  UIADD3.X UR7, URZ, UR25, URZ, UP0, !UPT ;  /* 0x000000193f077290 */ /* 0x000fe200087fe43f */
[----:B------:R-:W-:Y:S01]  /*8b60*/  R2UR UR8, R21 ;  /* 0x00000000150872ca */ /* 0x000fe200000e0000 */
[----:B------:R-:W-:Y:S01]  /*8b70*/  VIADD R8, R8, 0x1 ;  /* 0x0000000108087836 */ /* 0x000fe20000000000 */
[----:B------:R-:W-:Y:S01]  /*8b80*/  R2UR UR12, R17 ;  /* 0x00000000110c72ca */ /* 0x000fe200000e0000 */
[----:B------:R-:W-:Y:S01]  /*8b90*/  UIADD3.X UR27, URZ, UR25, URZ, UP1, !UPT ;  /* 0x000000193f1b7290 */ /* 0x000fe20008ffe43f */
[----:B------:R-:W-:Y:S01]  /*8ba0*/  R2UR UR19, R19 ;  /* 0x00000000131372ca */ /* 0x000fe200000e0000 */
[----:B------:R-:W-:Y:S01]  /*8bb0*/  UMOV UR20, 0x30000 ;  /* 0x0003000000147882 */ /* 0x000fe20000000000 */
[----:B------:R-:W-:Y:S01]  /*8bc0*/  ISETP.GT.AND P1, PT, R6, 0x1, PT ;  /* 0x000000010600780c */ /* 0x000fe20003f24270 */
[----:B------:R-:W-:Y:S01]  /*8bd0*/  UMOV UR14, 0x0 ;  /* 0x00000000000e7882 */ /* 0x000fe20000000000 */
[----:B------:R-:W-:Y:S01]  /*8be0*/  UMOV UR15, 0x10000000 ;  /* 0x10000000000f7882 */ /* 0x000fe20000000000 */
[----:B------:R-:W-:Y:S01]  /*8bf0*/  ISETP.NE.AND P0, PT, R8, 0x16, PT ;  /* 0x000000160800780c */ /* 0x000fe20003f05270 */
[----:B------:R-:W-:Y:S01]  /*8c00*/  VIADD R22, R22, 0x20 ;  /* 0x0000002016167836 */ /* 0x000fe20000000000 */
[----:B------:R-:W-:-:S02]  /*8c10*/  UIADD3 UR5, UR5, 0x280, URZ ;  /* 0x0000028005057890 */ /* 0x000fc4000fffe03f */
[----:B------:R-:W-:Y:S01]  /*8c20*/  UIADD3 UR16, UR8, 0x2c280, URZ ;  /* 0x0002c28008107890 */ /* 0x000fe2000fffe03f */
[----:B------:R-:W-:Y:S02]  /*8c30*/  SEL R14, RZ, 0x1, P0 ;  /* 0x00000001ff0e7807 */ /* 0x000fe40000000000 */
[----:B------:R-:W-:Y:S02]  /*8c40*/  SEL R8, R8, RZ, P0 ;  /* 0x000000ff08087207 */ /* 0x000fe40000000000 */
[----:B------:R-:W-:Y:S01]  /*8c50*/  UMOV UR8, UR5 ;  /* 0x0000000500087c82 */ /* 0x000fe20008000000 */
[----:B------:R-:W-:Y:S01]  /*8c60*/  LOP3.LUT R7, R7, R14, RZ, 0x3c, !PT ;  /* 0x0000000e07077212 */ /* 0x000fe200078e3cff */
[----:B------:R0:W-:Y:S02]  /*8c70*/  UTMALDG.3D.MULTICAST [UR8], [UR6], UR20, desc[UR14] ;  /* 0x00000e08060073b4 */ /* 0x0001e40008011814 */
[----:B0-----:R-:W-:Y:S01]  /*8c80*/  UMOV UR8, UR16 ;  /* 0x0000001000087c82 */ /* 0x001fe20008000000 */
[----:B------:R-:W-:-:S02]  /*8c90*/  UMOV UR11, UR19 ;  /* 0x00000013000b7c82 */ /* 0x000fc40008000000 */
[----:B------:R0:W-:Y:S02]  /*8ca0*/  UTMALDG.3D [UR8], [UR26], desc[UR14] ;  /* 0x00000e081a0075b4 */ /* 0x0001e40008011000 */
[----:B0-----:R-:W-:Y:S05]  /*8cb0*/  @P1 BRA `(.L_x_182) ;  /* 0xfffffffc00401947 */ /* 0x001fea000383ffff */
.L_x_179:
[----:B------:R-:W-:Y:S05]  /*8cc0*/  BSYNC B1 ;  /* 0x0000000000017941 */ /* 0x000fea0003800000 */
.L_x_178:
[----:B------:R-:W-:Y:S01]  /*8cd0*/  LOP3.LUT P1, RZ, R16, 0xff, RZ, 0xc0, !PT ;  /* 0x000000ff10ff7812 */ /* 0x000fe2000782c0ff */
[C---:B------:R-:W-:Y:S01]  /*8ce0*/  IMAD.IADD R13, R10.reuse, 0x1, R13 ;  /* 0x000000010a0d7824 */ /* 0x040fe200078e020d */
[----:B------:R-:W-:Y:S01]  /*8cf0*/  ULDC.64 UR6, c[0x0][0x650] ;  /* 0x0001940000067ab9 */ /* 0x000fe20000000a00 */
[C---:B------:R-:W-:Y:S01]  /*8d00*/  ISETP.GE.U32.AND P2, PT, R10.reuse, 0x16, PT ;  /* 0x000000160a00780c */ /* 0x040fe20003f46070 */
[----:B------:R-:W-:Y:S01]  /*8d10*/  BSSY B1, `(.L_x_183) ;  /* 0x0000069000017945 */ /* 0x000fe20003800000 */
[----:B------:R-:W-:Y:S01]  /*8d20*/  IMAD.MOV.U32 R14, RZ, RZ, -0x1 ;  /* 0xffffffffff0e7424 */ /* 0x000fe200078e00ff */
[----:B------:R-:W-:Y:S01]  /*8d30*/  ISETP.GT.U32.AND P0, PT, R13, 0x15, PT ;  /* 0x000000150d00780c */ /* 0x000fe20003f04070 */
[----:B------:R-:W-:Y:S01]  /*8d40*/  IMAD.MOV.U32 R17, RZ, RZ, -0x1 ;  /* 0xffffffffff117424 */ /* 0x000fe200078e00ff */
[----:B------:R-:W-:Y:S02]  /*8d50*/  PRMT R16, RZ, 0x7610, R16 ;  /* 0x00007610ff107816 */ /* 0x000fe40000000010 */
[----:B------:R-:W-:-:S03]  /*8d60*/  ISETP.LT.U32.AND P0, PT, R10, 0x16, P0 ;  /* 0x000000160a00780c */ /* 0x000fc60000701070 */
[----:B------:R-:W0:Y:S01]  /*8d70*/  @P1 S2R R11, SR_CgaCtaId ;  /* 0x00000000000b1919 */ /* 0x000e220000008800 */
[----:B------:R-:W-:-:S04]  /*8d80*/  @P1 MOV R6, 0x400 ;  /* 0x0000040000061802 */ /* 0x000fc80000000f00 */
[----:B0-----:R-:W-:Y:S01]  /*8d90*/  @P1 LEA R8, R11, R6, 0x18 ;  /* 0x000000060b081211 */ /* 0x001fe200078ec0ff */
[----:B------:R-:W-:Y:S01]  /*8da0*/  IMAD.WIDE.U32 R6, R13, -0x45d1745d, RZ ;  /* 0xba2e8ba30d067825 */ /* 0x000fe200078e00ff */
[----:B------:R-:W-:Y:S02]  /*8db0*/  SEL R6, RZ, 0x1, !P0 ;  /* 0x00000001ff067807 */ /* 0x000fe40004000000 */
[----:B------:R0:W-:Y:S01]  /*8dc0*/  @P1 SYNCS.ARRIVE.TRANS64.A1T0 RZ, [R8+URZ+0x178], RZ ;  /* 0x000178ff08ff19a7 */ /* 0x0001e2000810003f */
[----:B------:R-:W-:Y:S02]  /*8dd0*/  IADD3 R2, P1, R2, UR22, RZ ;  /* 0x0000001602027c10 */ /* 0x000fe4000ff3e0ff */
[----:B------:R-:W-:Y:S02]  /*8de0*/  LOP3.LUT R5, R5, R6, RZ, 0x3c, !PT ;  /* 0x0000000605057212 */ /* 0x000fe400078e3cff */
[----:B------:R-:W-:Y:S02]  /*8df0*/  IADD3.X R3, R3, UR13, RZ, P1, !PT ;  /* 0x0000000d03037c10 */ /* 0x000fe40008ffe4ff */
[----:B------:R-:W-:-:S02]  /*8e00*/  ISETP.GE.U32.AND P0, PT, R2, UR6, PT ;  /* 0x0000000602007c0c */ /* 0x000fc4000bf06070 */
[----:B0-----:R-:W-:Y:S01]  /*8e10*/  SHF.R.U32.HI R8, RZ, 0x4, R7 ;  /* 0x00000004ff087819 */ /* 0x001fe20000011607 */
[----:B------:R-:W-:Y:S01]  /*8e20*/  IMAD.MOV.U32 R7, RZ, RZ, -0x1 ;  /* 0xffffffffff077424 */ /* 0x000fe200078e00ff */
[----:B------:R-:W-:Y:S02]  /*8e30*/  ISETP.GE.U32.AND.EX P0, PT, R3, UR7, PT, P0 ;  /* 0x0000000703007c0c */ /* 0x000fe4000bf06100 */
[----:B------:R-:W-:Y:S01]  /*8e40*/  @P2 LOP3.LUT R5, R5, 0x1, R8, 0x78, !PT ;  /* 0x0000000105052812 */ /* 0x000fe200078e7808 */
[----:B------:R-:W-:Y:S01]  /*8e50*/  IMAD R13, R8, -0x16, R13 ;  /* 0xffffffea080d7824 */ /* 0x000fe200078e020d */
[----:B------:R-:W-:-:S09]  /*8e60*/  PRMT R6, RZ, 0x7610, R6 ;  /* 0x00007610ff067816 */ /* 0x000fd20000000006 */
[----:B------:R-:W-:Y:S05]  /*8e70*/  @P0 BRA `(.L_x_184) ;  /* 0x0000000400480947 */ /* 0x000fea0003800000 */
[----:B------:R-:W0:Y:S01]  /*8e80*/  S2R R18, SR_CTAID.X ;  /* 0x0000000000127919 */ /* 0x000e220000002500 */
[----:B------:R-:W-:Y:S01]  /*8e90*/  ULDC.64 UR6, c[0x0][0x628] ;  /* 0x00018a0000067ab9 */ /* 0x000fe20000000a00 */
[----:B------:R-:W1:Y:S01]  /*8ea0*/  LDC R19, c[0x0][0x144] ;  /* 0x00005100ff137b82 */ /* 0x000e620000000800 */
[----:B------:R-:W-:Y:S01]  /*8eb0*/  ISETP.NE.U32.AND P0, PT, RZ, UR6, PT ;  /* 0x00000006ff007c0c */ /* 0x000fe2000bf05070 */
[----:B------:R-:W2:Y:S01]  /*8ec0*/  S2R R14, SR_CTAID.Y ;  /* 0x00000000000e7919 */ /* 0x000ea20000002600 */
[----:B------:R-:W-:Y:S01]  /*8ed0*/  ULDC UR8, c[0x0][0x630] ;  /* 0x00018c0000087ab9 */ /* 0x000fe20000000800 */
[----:B------:R-:W-:Y:S01]  /*8ee0*/  ULDC UR9, c[0x0][0x150] ;  /* 0x0000540000097ab9 */ /* 0x000fe20000000800 */
[----:B------:R-:W-:Y:S01]  /*8ef0*/  ISETP.NE.AND.EX P0, PT, RZ, UR7, PT, P0 ;  /* 0x00000007ff007c0c */ /* 0x000fe2000bf05300 */
[----:B------:R-:W-:Y:S02]  /*8f00*/  IMAD.MOV.U32 R6, RZ, RZ, R2 ;  /* 0x000000ffff067224 */ /* 0x000fe400078e0002 */
[----:B------:R-:W-:Y:S01]  /*8f10*/  IMAD.MOV.U32 R7, RZ, RZ, R3 ;  /* 0x000000ffff077224 */ /* 0x000fe200078e0003 */
[----:B0-----:R-:W-:-:S09]  /*8f20*/  I2FP.F32.U32 R20, R18 ;  /* 0x0000001200147245 */ /* 0x001fd20000201000 */
[----:B------:R-:W-:Y:S05]  /*8f30*/  @!P0 BRA `(.L_x_185) ;  /* 0x0000000000288947 */ /* 0x000fea0003800000 */
[----:B------:R-:W-:Y:S02]  /*8f40*/  ULDC UR5, c[0x0][0x634] ;  /* 0x00018d0000057ab9 */ /* 0x000fe40000000800 */
[----:B------:R-:W-:-:S05]  /*8f50*/  IADD3 R7, P0, R2, UR5, RZ ;  /* 0x0000000502077c10 */ /* 0x000fca000ff1e0ff */
[----:B------:R-:W-:-:S04]  /*8f60*/  IMAD.X R17, RZ, RZ, R3, P0 ;  /* 0x000000ffff117224 */ /* 0x000fc800000e0603 */
[----:B------:R-:W-:-:S04]  /*8f70*/  IMAD.WIDE.U32 R8, R17, UR6, RZ ;  /* 0x0000000611087c25 */ /* 0x000fc8000f8e00ff */
[----:B------:R-:W-:-:S04]  /*8f80*/  IMAD.WIDE.U32 R8, P0, R7, UR7, R8 ;  /* 0x0000000707087c25 */ /* 0x000fc8000f800008 */
[----:B------:R-:W-:-:S04]  /*8f90*/  IMAD.WIDE.U32 R6, R7, UR6, RZ ;  /* 0x0000000607067c25 */ /* 0x000fc8000f8e00ff */
[----:B------:R-:W-:Y:S01]  /*8fa0*/  IMAD.MOV.U32 R6, RZ, RZ, R9 ;  /* 0x000000ffff067224 */ /* 0x000fe200078e0009 */
[----:B------:R-:W-:Y:S01]  /*8fb0*/  IADD3 RZ, P1, R7, R8, RZ ;  /* 0x0000000807ff7210 */ /* 0x000fe20007f3e0ff */
[----:B------:R-:W-:-:S04]  /*8fc0*/  IMAD.X R7, RZ, RZ, RZ, P0 ;  /* 0x000000ffff077224 */ /* 0x000fc800000e06ff */
[----:B------:R-:W-:-:S08]  /*8fd0*/  IMAD.WIDE.U32.X R6, R17, UR7, R6, P1 ;  /* 0x0000000711067c25 */ /* 0x000fd000088e0406 */
.L_x_185:
[----:B------:R-:W-:Y:S01]  /*8fe0*/  FMUL R20, R20, UR9 ;  /* 0x0000000914147c20 */ /* 0x000fe20008400000 */
[--C-:B------:R-:W-:Y:S01]  /*8ff0*/  SHF.R.U64 R17, R6, UR8, R7.reuse ;  /* 0x0000000806117c19 */ /* 0x100fe20008001207 */
[----:B------:R-:W-:Y:S01]  /*9000*/  ULDC.64 UR6, c[0x0][0x620] ;  /* 0x0001880000067ab9 */ /* 0x000fe20000000a00 */
[----:B------:R-:W-:Y:S01]  /*9010*/  SHF.R.U32.HI R6, RZ, UR8, R7 ;  /* 0x00000008ff067c19 */ /* 0x000fe20008011607 */
[----:B------:R-:W-:Y:S01]  /*9020*/  ULDC.64 UR8, c[0x0][0x640] ;  /* 0x0001900000087ab9 */ /* 0x000fe20000000a00 */
[----:B------:R-:W-:Y:S01]  /*9030*/  IADD3 R7, P0, RZ, -R17, RZ ;  /* 0x80000011ff077210 */ /* 0x000fe20007f1e0ff */
[----:B------:R-:W0:Y:S01]  /*9040*/  F2I.U32.TRUNC.NTZ R20, R20 ;  /* 0x0000001400147305 */ /* 0x000e22000020f000 */
[----:B------:R-:W3:Y:S01]  /*9050*/  LDC R21, c[0x0][0x148] ;  /* 0x00005200ff157b82 */ /* 0x000ee20000000800 */
[----:B------:R-:W-:Y:S02]  /*9060*/  ULDC UR5, c[0x0][0x618] ;  /* 0x0001860000057ab9 */ /* 0x000fe40000000800 */
[----:B------:R-:W-:Y:S01]  /*9070*/  IMAD.X R6, RZ, RZ, ~R6, P0 ;  /* 0x000000ffff067224 */ /* 0x000fe200000e0e06 */
[----:B------:R-:W-:-:S03]  /*9080*/  ISETP.NE.U32.AND P0, PT, RZ, UR8, PT ;  /* 0x00000008ff007c0c */ /* 0x000fc6000bf05070 */
[----:B------:R-:W-:Y:S01]  /*9090*/  IMAD R6, R6, UR6, RZ ;  /* 0x0000000606067c24 */ /* 0x000fe2000f8e02ff */
[----:B------:R-:W-:-:S03]  /*90a0*/  ISETP.NE.AND.EX P0, PT, RZ, UR9, PT, P0 ;  /* 0x00000009ff007c0c */ /* 0x000fc6000bf05300 */
[C---:B------:R-:W-:Y:S02]  /*90b0*/  IMAD R9, R7.reuse, UR7, R6 ;  /* 0x0000000707097c24 */ /* 0x040fe4000f8e0206 */
[----:B------:R-:W-:Y:S01]  /*90c0*/  IMAD.WIDE.U32 R6, R7, UR6, R2 ;  /* 0x0000000607067c25 */ /* 0x000fe2000f8e0002 */
[----:B------:R-:W-:-:S03]  /*90d0*/  ULDC UR6, c[0x0][0x154] ;  /* 0x0000550000067ab9 */ /* 0x000fc60000000800 */
[----:B0-----:R-:W-:Y:S02]  /*90e0*/  IMAD.MOV R8, RZ, RZ, -R20 ;  /* 0x000000ffff087224 */ /* 0x001fe400078e0a14 */
[----:B------:R-:W-:Y:S02]  /*90f0*/  IMAD.IADD R7, R7, 0x1, R9 ;  /* 0x0000000107077824 */ /* 0x000fe400078e0209 */
[----:B-1----:R-:W-:Y:S01]  /*9100*/  IMAD R18, R19, R8, R18 ;  /* 0x0000000813127224 */ /* 0x002fe200078e0212 */
[----:B--2---:R-:W-:Y:S02]  /*9110*/  I2FP.F32.U32 R8, R14 ;  /* 0x0000000e00087245 */ /* 0x004fe40000201000 */
[--C-:B------:R-:W-:Y:S02]  /*9120*/  SHF.R.U64 R19, R6, UR5, R7.reuse ;  /* 0x0000000506137c19 */ /* 0x100fe40008001207 */
[----:B------:R-:W-:Y:S01]  /*9130*/  SHF.R.U32.HI R6, RZ, UR5, R7 ;  /* 0x00000005ff067c19 */ /* 0x000fe20008011607 */
[----:B------:R-:W-:Y:S01]  /*9140*/  FMUL R8, R8, UR6 ;  /* 0x0000000608087c20 */ /* 0x000fe20008400000 */
[----:B------:R-:W-:-:S02]  /*9150*/  ULDC UR5, c[0x0][0x608] ;  /* 0x0001820000057ab9 */ /* 0x000fc40000000800 */
[--C-:B------:R-:W-:Y:S01]  /*9160*/  SHF.R.U64 R22, R19, UR5, R6.reuse ;  /* 0x0000000513167c19 */ /* 0x100fe20008001206 */
[----:B------:R0:W1:Y:S01]  /*9170*/  F2I.U32.TRUNC.NTZ R24, R8 ;  /* 0x0000000800187305 */ /* 0x000062000020f000 */
[----:B------:R-:W-:Y:S01]  /*9180*/  SHF.R.U32.HI R7, RZ, UR5, R6 ;  /* 0x00000005ff077c19 */ /* 0x000fe20008011606 */
[----:B------:R-:W-:-:S03]  /*9190*/  ULDC UR5, c[0x0][0x658] ;  /* 0x0001960000057ab9 */ /* 0x000fc60000000800 */
[--C-:B------:R-:W-:Y:S02]  /*91a0*/  SHF.R.U64 R20, R22, UR5, R7.reuse ;  /* 0x0000000516147c19 */ /* 0x100fe40008001207 */
[----:B------:R-:W-:-:S03]  /*91b0*/  SHF.R.U32.HI R23, RZ, UR5, R7 ;  /* 0x00000005ff177c19 */ /* 0x000fc60008011607 */
[----:B------:R-:W-:Y:S02]  /*91c0*/  IMAD.MOV.U32 R6, RZ, RZ, R20 ;  /* 0x000000ffff067224 */ /* 0x000fe400078e0014 */
[----:B------:R-:W-:Y:S01]  /*91d0*/  IMAD.MOV.U32 R7, RZ, RZ, R23 ;  /* 0x000000ffff077224 */ /* 0x000fe200078e0017 */
[----:B0-----:R-:W-:Y:S06]  /*91e0*/  @!P0 BRA `(.L_x_186) ;  /* 0x0000000000288947 */ /* 0x001fec0003800000 */
        /* <DEDUP_REMOVED lines=10> */
.L_x_186:
[----:B------:R-:W-:Y:S01]  /*9290*/  ULDC UR5, c[0x0][0x648] ;  /* 0x0001920000057ab9 */ /* 0x000fe20000000800 */
[----:B------:R-:W-:Y:S01]  /*92a0*/  LOP3.LUT R22, R22, UR17, RZ, 0xc0, !PT ;  /* 0x0000001116167c12 */ /* 0x000fe2000f8ec0ff */
[----:B-1----:R-:W-:Y:S01]  /*92b0*/  IMAD.MOV R24, RZ, RZ, -R24 ;  /* 0x000000ffff187224 */ /* 0x002fe200078e0a18 */
[----:B------:R-:W-:Y:S01]  /*92c0*/  SHF.R.U64 R7, R6, UR5, R7 ;  /* 0x0000000506077c19 */ /* 0x000fe20008001207 */
[----:B------:R-:W-:Y:S01]  /*92d0*/  ULDC UR5, c[0x0][0x638] ;  /* 0x00018e0000057ab9 */ /* 0x000fe20000000800 */
[----:B------:R-:W-:Y:S01]  /*92e0*/  LOP3.LUT R19, R19, UR4, RZ, 0xc0, !PT ;  /* 0x0000000413137c12 */ /* 0x000fe2000f8ec0ff */
[----:B---3--:R-:W-:Y:S01]  /*92f0*/  @P4 IMAD R18, R21, R24, R14 ;  /* 0x0000001815124224 */ /* 0x008fe200078e020e */
[----:B------:R-:W-:Y:S01]  /*9300*/  ULDC UR6, c[0x0][0x610] ;  /* 0x0001840000067ab9 */ /* 0x000fe20000000800 */
[----:B------:R-:W-:Y:S02]  /*9310*/  IMAD.MOV R9, RZ, RZ, -R7 ;  /* 0x000000ffff097224 */ /* 0x000fe400078e0a07 */
[----:B------:R-:W-:-:S02]  /*9320*/  IMAD R7, R7, UR18, R22 ;  /* 0x0000001207077c24 */ /* 0x000fc4000f8e0216 */
[----:B------:R-:W-:Y:S01]  /*9330*/  IMAD R20, R9, UR5, R20 ;  /* 0x0000000509147c24 */ /* 0x000fe2000f8e0214 */
[----:B------:R-:W-:Y:S01]  /*9340*/  ULDC UR5, c[0x0][0x600] ;  /* 0x0001800000057ab9 */ /* 0x000fe20000000800 */
[----:B------:R-:W-:Y:S02]  /*9350*/  IMAD R18, R7, UR6, R18 ;  /* 0x0000000607127c24 */ /* 0x000fe4000f8e0212 */
[----:B------:R-:W-:Y:S02]  /*9360*/  IMAD R9, R20, UR5, R19 ;  /* 0x0000000514097c24 */ /* 0x000fe4000f8e0213 */
[----:B------:R-:W-:-:S03]  /*9370*/  IMAD.MOV.U32 R6, RZ, RZ, 0x1 ;  /* 0x00000001ff067424 */ /* 0x000fc600078e00ff */
[----:B------:R-:W-:Y:S02]  /*9380*/  SEL R7, R9, R18, !P4 ;  /* 0x0000001209077207 */ /* 0x000fe40006000000 */
[----:B------:R-:W-:-:S07]  /*9390*/  SEL R14, R18, R9, !P4 ;  /* 0x00000009120e7207 */ /* 0x000fce0006000000 */
.L_x_184:
[----:B------:R-:W-:Y:S05]  /*93a0*/  BSYNC B1 ;  /* 0x0000000000017941 */ /* 0x000fea0003800000 */
.L_x_183:
[----:B------:R-:W-:-:S13]  /*93b0*/  LOP3.LUT P0, RZ, R6, 0xff, RZ, 0xc0, !PT ;  /* 0x000000ff06ff7812 */ /* 0x000fda000780c0ff */
[----:B------:R-:W-:Y:S05]  /*93c0*/  @P0 BRA `(.L_x_187) ;  /* 0xfffffff400440947 */ /* 0x000fea000383ffff */
[----:B------:R-:W-:Y:S05]  /*93d0*/  BSYNC B0 ;  /* 0x0000000000007941 */ /* 0x000fea0003800000 */
.L_x_176:
[----:B------:R-:W-:-:S03]  /*93e0*/  UMOV UR5, 0xffffffff ;  /* 0xffffffff00057882 */ /* 0x000fc60000000000 */
[----:B------:R-:W-:Y:S05]  /*93f0*/  BRA.DIV UR5, `(.L_x_188) ;  /* 0x0000000e05a47947 */ /* 0x000fea000b800000 */
[----:B------:R-:W-:-:S13]  /*9400*/  ELECT P0, URZ, PT ;  /* 0x00000000003f782f */ /* 0x000fda0003800000 */
.L_x_220:
[----:B------:R-:W-:Y:S04]  /*9410*/  BSSY B0, `(.L_x_189) ;  /* 0x00000cd000007945 */ /* 0x000fe80003800000 */
[----:B------:R-:W-:Y:S05]  /*9420*/  @!P0 BRA `(.L_x_190) ;  /* 0x0000000c002c8947 */ /* 0x000fea0003800000 */
[----:B------:R-:W-:-:S04]  /*9430*/  LOP3.LUT R4, R4, 0x2, RZ, 0xfc, !PT ;  /* 0x0000000204047812 */ /* 0x000fc800078efcff */
[----:B------:R-:W-:-:S13]  /*9440*/  ISETP.NE.AND P0, PT, R4, 0x3, PT ;  /* 0x000000030400780c */ /* 0x000fda0003f05270 */
[----:B------:R-:W-:Y:S05]  /*9450*/  @!P0 BRA `(.L_x_191) ;  /* 0x0000000000048947 */ /* 0x000fea0003800000 */
[----:B------:R-:W-:Y:S01]  /*9460*/  BPT.TRAP 0x1 ;  /* 0x000000040000795c */ /* 0x000fe20000300000 */
.L_x_191:
[----:B------:R-:W0:Y:S01]  /*9470*/  S2R R3, SR_CgaCtaId ;  /* 0x0000000000037919 */ /* 0x000e220000008800 */
[----:B------:R-:W-:-:S04]  /*9480*/  MOV R0, 0x400 ;  /* 0x0000040000007802 */ /* 0x000fc80000000f00 */
[----:B0-----:R-:W-:Y:S02]  /*9490*/  LEA R0, R3, R0, 0x18 ;  /* 0x0000000003007211 */ /* 0x001fe400078ec0ff */
[----:B------:R-:W-:-:S03]  /*94a0*/  SHF.L.U32 R3, R5, 0x1f, RZ ;  /* 0x0000001f05037819 */ /* 0x000fc600000006ff */
[----:B------:R-:W-:-:S04]  /*94b0*/  VIADD R0, R0, 0xb0 ;  /* 0x000000b000007836 */ /* 0x000fc80000000000 */
[C---:B------:R-:W-:Y:S02]  /*94c0*/  IMAD R6, R13.reuse, 0x8, R0 ;  /* 0x000000080d067824 */ /* 0x040fe400078e0200 */
[----:B------:R-:W-:Y:S02]  /*94d0*/  VIADD R13, R13, 0x1 ;  /* 0x000000010d0d7836 */ /* 0x000fe40000000000 */
[----:B------:R-:W0:Y:S03]  /*94e0*/  SYNCS.PHASECHK.TRANS64.TRYWAIT P0, [R6+URZ], R3 ;  /* 0x00000003060075a7 */ /* 0x000e26000800017f */
[----:B------:R-:W-:-:S04]  /*94f0*/  ISETP.NE.AND P1, PT, R13, 0x16, PT ;  /* 0x000000160d00780c */ /* 0x000fc80003f25270 */
[----:B------:R-:W-:Y:S02]  /*9500*/  SEL R2, RZ, 0x1, P1 ;  /* 0x00000001ff027807 */ /* 0x000fe40000800000 */
[----:B------:R-:W-:Y:S02]  /*9510*/  SEL R13, R13, RZ, P1 ;  /* 0x000000ff0d0d7207 */ /* 0x000fe40000800000 */
[----:B------:R-:W-:-:S03]  /*9520*/  LOP3.LUT R8, R5, R2, RZ, 0x3c, !PT ;  /* 0x0000000205087212 */ /* 0x000fc600078e3cff */
[----:B------:R-:W-:Y:S01]  /*9530*/  IMAD R7, R13, 0x8, R0 ;  /* 0x000000080d077824 */ /* 0x000fe200078e0200 */
[----:B------:R-:W-:Y:S01]  /*9540*/  SHF.L.U32 R4, R8, 0x1f, RZ ;  /* 0x0000001f08047819 */ /* 0x000fe200000006ff */
[----:B0-----:R-:W-:Y:S06]  /*9550*/  @!P0 BRA `(.L_x_192) ;  /* 0x0000000c006c8947 */ /* 0x001fec0003800000 */
.L_x_221:
[----:B------:R-:W1:Y:S01]  /*9560*/  SYNCS.PHASECHK.TRANS64.TRYWAIT P0, [R7+URZ], R4 ;  /* 0x00000004070075a7 */ /* 0x000e62000800017f */
[----:B------:R-:W-:-:S05]  /*9570*/  VIADD R2, R13, 0x1 ;  /* 0x000000010d027836 */ /* 0x000fca0000000000 */
[----:B------:R-:W-:-:S04]  /*9580*/  ISETP.NE.AND P1, PT, R2, 0x16, PT ;  /* 0x000000160200780c */ /* 0x000fc80003f25270 */
[----:B0-----:R-:W-:Y:S02]  /*9590*/  SEL R3, RZ, 0x1, P1 ;  /* 0x00000001ff037807 */ /* 0x001fe40000800000 */
[----:B------:R-:W-:Y:S02]  /*95a0*/  SEL R9, R2, RZ, P1 ;  /* 0x000000ff02097207 */ /* 0x000fe40000800000 */
[----:B------:R-:W-:-:S03]  /*95b0*/  LOP3.LUT R8, R8, R3, RZ, 0x3c, !PT ;  /* 0x0000000308087212 */ /* 0x000fc600078e3cff */
[----:B------:R-:W-:Y:S01]  /*95c0*/  IMAD R6, R9, 0x8, R0 ;  /* 0x0000000809067824 */ /* 0x000fe200078e0200 */
[----:B------:R-:W-:Y:S01]  /*95d0*/  SHF.L.U32 R5, R8, 0x1f, RZ ;  /* 0x0000001f08057819 */ /* 0x000fe200000006ff */
[----:B-1----:R-:W-:Y:S06]  /*95e0*/  @!P0 BRA `(.L_x_193) ;  /* 0x0000000c005c8947 */ /* 0x002fec0003800000 */
.L_x_222:
[----:B------:R-:W1:Y:S01]  /*95f0*/  SYNCS.PHASECHK.TRANS64.TRYWAIT P0, [R6+URZ], R5 ;  /* 0x00000005060075a7 */ /* 0x000e62000800017f */
[----:B------:R-:W-:-:S05]  /*9600*/  VIADD R2, R9, 0x1 ;  /* 0x0000000109027836 */ /* 0x000fca0000000000 */
[----:B------:R-:W-:-:S04]  /*9610*/  ISETP.NE.AND P1, PT, R2, 0x16, PT ;  /* 0x000000160200780c */ /* 0x000fc80003f25270 */
[----:B------:R-:W-:Y:S02]  /*9620*/  SEL R3, RZ, 0x1, P1 ;  /* 0x00000001ff037807 */ /* 0x000fe40000800000 */
[----:B0-----:R-:W-:Y:S02]  /*9630*/  SEL R7, R2, RZ, P1 ;  /* 0x000000ff02077207 */ /* 0x001fe40000800000 */
[----:B------:R-:W-:-:S03]  /*9640*/  LOP3.LUT R8, R8, R3, RZ, 0x3c, !PT ;  /* 0x0000000308087212 */ /* 0x000fc600078e3cff */
[----:B------:R-:W-:Y:S01]  /*9650*/  IMAD R9, R7, 0x8, R0 ;  /* 0x0000000807097824 */ /* 0x000fe200078e0200 */
[----:B------:R-:W-:Y:S01]  /*9660*/  SHF.L.U32 R4, R8, 0x1f, RZ ;  /* 0x0000001f08047819 */ /* 0x000fe200000006ff */
[----:B-1----:R-:W-:Y:S06]  /*9670*/  @!P0 BRA `(.L_x_194) ;  /* 0x0000000c004c8947 */ /* 0x002fec0003800000 */
.L_x_223:
[----:B------:R-:W1:Y:S01]  /*9680*/  SYNCS.PHASECHK.TRANS64.TRYWAIT P0, [R9+URZ], R4 ;  /* 0x00000004090075a7 */ /* 0x000e62000800017f */
[----:B------:R-:W-:-:S05]  /*9690*/  VIADD R2, R7, 0x1 ;  /* 0x0000000107027836 */ /* 0x000fca0000000000 */
[----:B------:R-:W-:-:S04]  /*96a0*/  ISETP.NE.AND P1, PT, R2, 0x16, PT ;  /* 0x000000160200780c */ /* 0x000fc80003f25270 */
[----:B------:R-:W-:Y:S02]  /*96b0*/  SEL R3, RZ, 0x1, P1 ;  /* 0x00000001ff037807 */ /* 0x000fe40000800000 */
[----:B------:R-:W-:Y:S02]  /*96c0*/  SEL R7, R2, RZ, P1 ;  /* 0x000000ff02077207 */ /* 0x000fe40000800000 */
[----:B------:R-:W-:-:S03]  /*96d0*/  LOP3.LUT R8, R8, R3, RZ, 0x3c, !PT ;  /* 0x0000000308087212 */ /* 0x000fc600078e3cff */
[----:B0-----:R-:W-:Y:S01]  /*96e0*/  IMAD R6, R7, 0x8, R0 ;  /* 0x0000000807067824 */ /* 0x001fe200078e0200 */
[----:B------:R-:W-:Y:S01]  /*96f0*/  SHF.L.U32 R5, R8, 0x1f, RZ ;  /* 0x0000001f08057819 */ /* 0x000fe200000006ff */
[----:B-1----:R-:W-:Y:S06]  /*9700*/  @!P0 BRA `(.L_x_195) ;  /* 0x0000000c003c8947 */ /* 0x002fec0003800000 */
.L_x_224:
        /* <DEDUP_REMOVED lines=9> */
.L_x_225:
        /* <DEDUP_REMOVED lines=9> */
.L_x_226:
        /* <DEDUP_REMOVED lines=9> */
.L_x_227:
        /* <DEDUP_REMOVED lines=9> */
.L_x_228:
        /* <DEDUP_REMOVED lines=9> */
.L_x_229:
        /* <DEDUP_REMOVED lines=9> */
.L_x_230:
        /* <DEDUP_REMOVED lines=9> */
.L_x_231:
        /* <DEDUP_REMOVED lines=9> */
.L_x_232:
        /* <DEDUP_REMOVED lines=9> */
.L_x_233:
        /* <DEDUP_REMOVED lines=9> */
.L_x_234:
        /* <DEDUP_REMOVED lines=9> */
.L_x_235:
        /* <DEDUP_REMOVED lines=9> */
.L_x_236:
        /* <DEDUP_REMOVED lines=9> */
.L_x_237:
        /* <DEDUP_REMOVED lines=9> */
.L_x_238:
        /* <DEDUP_REMOVED lines=9> */
.L_x_239:
        /* <DEDUP_REMOVED lines=9> */
.L_x_240:
[----:B------:R-:W1:Y:S01]  /*a010*/  SYNCS.PHASECHK.TRANS64.TRYWAIT P0, [R6+URZ], R5 ;  /* 0x00000005060075a7 */ /* 0x000e62000800017f */
[----:B------:R-:W-:-:S05]  /*a020*/  VIADD R2, R7, 0x1 ;  /* 0x0000000107027836 */ /* 0x000fca0000000000 */
[----:B------:R-:W-:-:S04]  /*a030*/  ISETP.NE.AND P1, PT, R2, 0x16, PT ;  /* 0x000000160200780c */ /* 0x000fc80003f25270 */
[----:B0-----:R-:W-:Y:S02]  /*a040*/  SEL R4, RZ, 0x1, P1 ;  /* 0x00000001ff047807 */ /* 0x001fe40000800000 */
[----:B------:R-:W-:Y:S02]  /*a050*/  SEL R3, R2, RZ, P1 ;  /* 0x000000ff02037207 */ /* 0x000fe40000800000 */
[----:B------:R-:W-:Y:S01]  /*a060*/  LOP3.LUT R4, R11, R4, RZ, 0x3c, !PT ;  /* 0x000000040b047212 */ /* 0x000fe200078e3cff */
[----:B-1----:R-:W-:Y:S06]  /*a070*/  @!P0 BRA `(.L_x_212) ;  /* 0x0000000800348947 */ /* 0x002fec0003800000 */
.L_x_241:
[----:B------:R-:W-:Y:S01]  /*a080*/  IMAD R3, R3, 0x8, R0 ;  /* 0x0000000803037824 */ /* 0x000fe200078e0200 */
[----:B------:R-:W-:-:S07]  /*a090*/  SHF.L.U32 R0, R4, 0x1f, RZ ;  /* 0x0000001f04007819 */ /* 0x000fce00000006ff */
.L_x_213:
[----:B-1----:R1:W2:Y:S02]  /*a0a0*/  SYNCS.PHASECHK.TRANS64.TRYWAIT P0, [R3+URZ], R0 ;  /* 0x00000000030075a7 */ /* 0x0022a4000800017f */
[----:B--2---:R-:W-:Y:S05]  /*a0b0*/  @!P0 NANOSLEEP.SYNCS 0x989680 ;  /* 0x009896800000895d */ /* 0x004fea0003900000 */
[----:B------:R-:W2:Y:S02]  /*a0c0*/  @!P0 SYNCS.PHASECHK.TRANS64 P0, [R3+URZ], R0 ;  /* 0x00000000030085a7 */ /* 0x000ea4000800007f */
[----:B--2---:R-:W-:Y:S05]  /*a0d0*/  @!P0 BRA `(.L_x_213) ;  /* 0xfffffffc00f08947 */ /* 0x004fea000383ffff */
.L_x_190:
[----:B------:R-:W-:Y:S05]  /*a0e0*/  BSYNC B0 ;  /* 0x0000000000007941 */ /* 0x000fea0003800000 */
.L_x_189:
[----:B------:R-:W-:Y:S05]  /*a0f0*/  EXIT ;  /* 0x000000000000794d */ /* 0x000fea0003800000 */
.L_x_22:
[----:B-1----:R-:W-:-:S04]  /*a100*/  IMAD.U32 R12, RZ, RZ, UR7 ;  /* 0x00000007ff0c7e24 */ /* 0x002fc8000f8e00ff */
[----:B------:R1:W4:Y:S03]  /*a110*/  SYNCS.PHASECHK.TRANS64.TRYWAIT P1, [R12+URZ], R11 ;  /* 0x0000000b0c0075a7 */ /* 0x000326000802017f */
[----:B----4-:R-:W-:Y:S05]  /*a120*/  @!P1 NANOSLEEP.SYNCS 0x989680 ;  /* 0x009896800000995d */ /* 0x010fea0003900000 */
[----:B------:R-:W4:Y:S02]  /*a130*/  @!P1 SYNCS.PHASECHK.TRANS64 P1, [R12+URZ], R11 ;  /* 0x0000000b0c0095a7 */ /* 0x000f24000802007f */
[----:B----4-:R-:W-:Y:S05]  /*a140*/  @!P1 BRA `(.L_x_22) ;  /* 0xfffffffc00ec9947 */ /* 0x010fea000383ffff */
[----:B------:R-:W-:Y:S05]  /*a150*/  BRA `(.L_x_21) ;  /* 0xffffff7800287947 */ /* 0x000fea000383ffff */
.L_x_28:
[----:B-1----:R-:W-:-:S04]  /*a160*/  IMAD.U32 R14, RZ, RZ, UR12 ;  /* 0x0000000cff0e7e24 */ /* 0x002fc8000f8e00ff */
[----:B------:R1:W4:Y:S03]  /*a170*/  SYNCS.PHASECHK.TRANS64.TRYWAIT P1, [R14+URZ], R13 ;  /* 0x0000000d0e0075a7 */ /* 0x000326000802017f */
[----:B----4-:R-:W-:Y:S05]  /*a180*/  @!P1 NANOSLEEP.SYNCS 0x989680 ;  /* 0x009896800000995d */ /* 0x010fea0003900000 */
[----:B------:R-:W4:Y:S02]  /*a190*/  @!P1 SYNCS.PHASECHK.TRANS64 P1, [R14+URZ], R13 ;  /* 0x0000000d0e0095a7 */ /* 0x000f24000802007f */
[----:B----4-:R-:W-:Y:S05]  /*a1a0*/  @!P1 BRA `(.L_x_28) ;  /* 0xfffffffc00ec9947 */ /* 0x010fea000383ffff */
[----:B------:R-:W-:Y:S05]  /*a1b0*/  BRA `(.L_x_27) ;  /* 0xffffff8000607947 */ /* 0x000fea000383ffff */
.L_x_177:
[----:B------:R-:W-:Y:S01]  /*a1c0*/  BSSY B1, `(.L_x_214) ;  /* 0x0000006000017945 */ /* 0x000fe20003800000 */
[----:B------:R-:W-:-:S07]  /*a1d0*/  IMAD.MOV.U32 R6, RZ, RZ, -0x1 ;  /* 0xffffffffff067424 */ /* 0x000fce00078e00ff */
[----:B------:R-:W-:Y:S05]  /*a1e0*/  WARPSYNC.COLLECTIVE R6, `(.L_x_215) ;  /* 0x00000000060c7348 */ /* 0x000fea0003c00000 */
[----:B------:R-:W-:Y:S02]  /*a1f0*/  ELECT P0, UR62, PT ;  /* 0x00000000003e782f */ /* 0x000fe40003800000 */
[----:B------:R-:W-:Y:S01]  /*a200*/  MOV R6, UR62 ;  /* 0x0000003e00067c02 */ /* 0x000fe20008000f00 */
[----:B------:R-:W-:Y:S10]  /*a210*/  ENDCOLLECTIVE ;  /* 0x000000000000791b */ /* 0x000ff40003800000 */
.L_x_215:
[----:B------:R-:W-:Y:S05]  /*a220*/  BSYNC B1 ;  /* 0x0000000000017941 */ /* 0x000fea0003800000 */
.L_x_214:
[----:B------:R-:W-:Y:S05]  /*a230*/  BRA `(.L_x_216) ;  /* 0xffffffe400b47947 */ /* 0x000fea000383ffff */
.L_x_180:
[----:B-1----:R1:W2:Y:S02]  /*a240*/  SYNCS.PHASECHK.TRANS64.TRYWAIT P0, [R20+URZ+0xb0], R9 ;  /* 0x0000b009140075a7 */ /* 0x0022a4000800017f */
[----:B--2---:R-:W-:Y:S05]  /*a250*/  @!P0 NANOSLEEP.SYNCS 0x989680 ;  /* 0x009896800000895d */ /* 0x004fea0003900000 */
[----:B------:R-:W2:Y:S02]  /*a260*/  @!P0 SYNCS.PHASECHK.TRANS64 P0, [R20+URZ+0xb0], R9 ;  /* 0x0000b009140085a7 */ /* 0x000ea4000800007f */
[----:B--2---:R-:W-:Y:S05]  /*a270*/  @!P0 BRA `(.L_x_180) ;  /* 0xfffffffc00f08947 */ /* 0x004fea000383ffff */
[----:B------:R-:W-:Y:S05]  /*a280*/  BRA `(.L_x_217) ;  /* 0xffffffe400f47947 */ /* 0x000fea000383ffff */
.L_x_188:
[----:B------:R-:W-:Y:S01]  /*a290*/  BSSY B0, `(.L_x_218) ;  /* 0x0000006000007945 */ /* 0x000fe20003800000 */
[----:B------:R-:W-:-:S07]  /*a2a0*/  IMAD.MOV.U32 R6, RZ, RZ, -0x1 ;  /* 0xffffffffff067424 */ /* 0x000fce00078e00ff */
[----:B------:R-:W-:Y:S05]  /*a2b0*/  WARPSYNC.COLLECTIVE R6, `(.L_x_219) ;  /* 0x00000000060c7348 */ /* 0x000fea0003c00000 */
[----:B------:R-:W-:Y:S02]  /*a2c0*/  ELECT P0, UR62, PT ;  /* 0x00000000003e782f */ /* 0x000fe40003800000 */
[----:B------:R-:W-:Y:S01]  /*a2d0*/  MOV R6, UR62 ;  /* 0x0000003e00067c02 */ /* 0x000fe20008000f00 */
[----:B------:R-:W-:Y:S10]  /*a2e0*/  ENDCOLLECTIVE ;  /* 0x000000000000791b */ /* 0x000ff40003800000 */
.L_x_219:
[----:B------:R-:W-:Y:S05]  /*a2f0*/  BSYNC B0 ;  /* 0x0000000000007941 */ /* 0x000fea0003800000 */
.L_x_218:
[----:B------:R-:W-:Y:S05]  /*a300*/  BRA `(.L_x_220) ;  /* 0xfffffff000407947 */ /* 0x000fea000383ffff */
.L_x_192:
[----:B0-----:R0:W1:Y:S02]  /*a310*/  SYNCS.PHASECHK.TRANS64.TRYWAIT P0, [R6+URZ], R3 ;  /* 0x00000003060075a7 */ /* 0x001064000800017f */
[----:B-1----:R-:W-:Y:S05]  /*a320*/  @!P0 NANOSLEEP.SYNCS 0x989680 ;  /* 0x009896800000895d */ /* 0x002fea0003900000 */
[----:B------:R-:W1:Y:S02]  /*a330*/  @!P0 SYNCS.PHASECHK.TRANS64 P0, [R6+URZ], R3 ;  /* 0x00000003060085a7 */ /* 0x000e64000800007f */
[----:B-1----:R-:W-:Y:S05]  /*a340*/  @!P0 BRA `(.L_x_192) ;  /* 0xfffffffc00f08947 */ /* 0x002fea000383ffff */
[----:B------:R-:W-:Y:S05]  /*a350*/  BRA `(.L_x_221) ;  /* 0xfffffff000807947 */ /* 0x000fea000383ffff */
.L_x_193:
[----:B0-----:R0:W1:Y:S02]  /*a360*/  SYNCS.PHASECHK.TRANS64.TRYWAIT P0, [R7+URZ], R4 ;  /* 0x00000004070075a7 */ /* 0x001064000800017f */
[----:B-1----:R-:W-:Y:S05]  /*a370*/  @!P0 NANOSLEEP.SYNCS 0x989680 ;  /* 0x009896800000895d */ /* 0x002fea0003900000 */
[----:B------:R-:W1:Y:S02]  /*a380*/  @!P0 SYNCS.PHASECHK.TRANS64 P0, [R7+URZ], R4 ;  /* 0x00000004070085a7 */ /* 0x000e64000800007f */
[----:B-1----:R-:W-:Y:S05]  /*a390*/  @!P0 BRA `(.L_x_193) ;  /* 0xfffffffc00f08947 */ /* 0x002fea000383ffff */
[----:B------:R-:W-:Y:S05]  /*a3a0*/  BRA `(.L_x_222) ;  /* 0xfffffff000907947 */ /* 0x000fea000383ffff */
.L_x_194:
[----:B0-----:R0:W1:Y:S02]  /*a3b0*/  SYNCS.PHASECHK.TRANS64.TRYWAIT P0, [R6+URZ], R5 ;  /* 0x00000005060075a7 */ /* 0x001064000800017f */
[----:B-1----:R-:W-:Y:S05]  /*a3c0*/  @!P0 NANOSLEEP.SYNCS 0x989680 ;  /* 0x009896800000895d */ /* 0x002fea0003900000 */
[----:B------:R-:W1:Y:S02]  /*a3d0*/  @!P0 SYNCS.PHASECHK.TRANS64 P0, [R6+URZ], R5 ;  /* 0x00000005060085a7 */ /* 0x000e64000800007f */
[----:B-1----:R-:W-:Y:S05]  /*a3e0*/  @!P0 BRA `(.L_x_194) ;  /* 0xfffffffc00f08947 */ /* 0x002fea000383ffff */
[----:B------:R-:W-:Y:S05]  /*a3f0*/  BRA `(.L_x_223) ;  /* 0xfffffff000a07947 */ /* 0x000fea000383ffff */
.L_x_195:
[----:B0-----:R0:W1:Y:S02]  /*a400*/  SYNCS.PHASECHK.TRANS64.TRYWAIT P0, [R9+URZ], R4 ;  /* 0x00000004090075a7 */ /* 0x001064000800017f */
[----:B-1----:R-:W-:Y:S05]  /*a410*/  @!P0 NANOSLEEP.SYNCS 0x989680 ;  /* 0x009896800000895d */ /* 0x002fea0003900000 */
[----:B------:R-:W1:Y:S02]  /*a420*/  @!P0 SYNCS.PHASECHK.TRANS64 P0, [R9+URZ], R4 ;  /* 0x00000004090085a7 */ /* 0x000e64000800007f */
[----:B-1----:R-:W-:Y:S05]  /*a430*/  @!P0 BRA `(.L_x_195) ;  /* 0xfffffffc00f08947 */ /* 0x002fea000383ffff */
[----:B------:R-:W-:Y:S05]  /*a440*/  BRA `(.L_x_224) ;  /* 0xfffffff000b07947 */ /* 0x000fea000383ffff */
.L_x_196:
[----:B0-----:R0:W1:Y:S02]  /*a450*/  SYNCS.PHASECHK.TRANS64.TRYWAIT P0, [R6+URZ], R5 ;  /* 0x00000005060075a7 */ /* 0x001064000800017f */
[----:B-1----:R-:W-:Y:S05]  /*a460*/  @!P0 NANOSLEEP.SYNCS 0x989680 ;  /* 0x009896800000895d */ /* 0x002fea0003900000 */
[----:B------:R-:W1:Y:S02]  /*a470*/  @!P0 SYNCS.PHASECHK.TRANS64 P0, [R6+URZ], R5 ;  /* 0x00000005060085a7 */ /* 0x000e64000800007f */
[----:B-1----:R-:W-:Y:S05]  /*a480*/  @!P0 BRA `(.L_x_196) ;  /* 0xfffffffc00f08947 */ /* 0x002fea000383ffff */
[----:B------:R-:W-:Y:S05]  /*a490*/  BRA `(.L_x_225) ;  /* 0xfffffff000c07947 */ /* 0x000fea000383ffff */
.L_x_197:
[----:B0-----:R0:W1:Y:S02]  /*a4a0*/  SYNCS.PHASECHK.TRANS64.TRYWAIT P0, [R9+URZ], R4 ;  /* 0x00000004090075a7 */ /* 0x001064000800017f */
[----:B-1----:R-:W-:Y:S05]  /*a4b0*/  @!P0 NANOSLEEP.SYNCS 0x989680 ;  /* 0x009896800000895d */ /* 0x002fea0003900000 */
[----:B------:R-:W1:Y:S02]  /*a4c0*/  @!P0 SYNCS.PHASECHK.TRANS64 P0, [R9+URZ], R4 ;  /* 0x00000004090085a7 */ /* 0x000e64000800007f */
[----:B-1----:R-:W-:Y:S05]  /*a4d0*/  @!P0 BRA `(.L_x_197) ;  /* 0xfffffffc00f08947 */ /* 0x002fea000383ffff */
[----:B------:R-:W-:Y:S05]  /*a4e0*/  BRA `(.L_x_226) ;  /* 0xfffffff000d07947 */ /* 0x000fea000383ffff */
.L_x_198:
[----:B0-----:R0:W1:Y:S02]  /*a4f0*/  SYNCS.PHASECHK.TRANS64.TRYWAIT P0, [R6+URZ], R5 ;  /* 0x00000005060075a7 */ /* 0x001064000800017f */
[----:B-1----:R-:W-:Y:S05]  /*a500*/  @!P0 NANOSLEEP.SYNCS 0x989680 ;  /* 0x009896800000895d */ /* 0x002fea0003900000 */
[----:B------:R-:W1:Y:S02]  /*a510*/  @!P0 SYNCS.PHASECHK.TRANS64 P0, [R6+URZ], R5 ;  /* 0x00000005060085a7 */ /* 0x000e64000800007f */
[----:B-1----:R-:W-:Y:S05]  /*a520*/  @!P0 BRA `(.L_x_198) ;  /* 0xfffffffc00f08947 */ /* 0x002fea000383ffff */
[----:B------:R-:W-:Y:S05]  /*a530*/  BRA `(.L_x_227) ;  /* 0xfffffff000e07947 */ /* 0x000fea000383ffff */
.L_x_199:
[----:B0-----:R0:W1:Y:S02]  /*a540*/  SYNCS.PHASECHK.TRANS64.TRYWAIT P0, [R9+URZ], R4 ;  /* 0x00000004090075a7 */ /* 0x001064000800017f */
[----:B-1----:R-:W-:Y:S05]  /*a550*/  @!P0 NANOSLEEP.SYNCS 0x989680 ;  /* 0x009896800000895d */ /* 0x002fea0003900000 */
[----:B------:R-:W1:Y:S02]  /*a560*/  @!P0 SYNCS.PHASECHK.TRANS64 P0, [R9+URZ], R4 ;  /* 0x00000004090085a7 */ /* 0x000e64000800007f */
[----:B-1----:R-:W-:Y:S05]  /*a570*/  @!P0 BRA `(.L_x_199) ;  /* 0xfffffffc00f08947 */ /* 0x002fea000383ffff */
[----:B------:R-:W-:Y:S05]  /*a580*/  BRA `(.L_x_228) ;  /* 0xfffffff000f07947 */ /* 0x000fea000383ffff */
.L_x_200:
[----:B0-----:R0:W1:Y:S02]  /*a590*/  SYNCS.PHASECHK.TRANS64.TRYWAIT P0, [R6+URZ], R5 ;  /* 0x00000005060075a7 */ /* 0x001064000800017f */
[----:B-1----:R-:W-:Y:S05]  /*a5a0*/  @!P0 NANOSLEEP.SYNCS 0x989680 ;  /* 0x009896800000895d */ /* 0x002fea0003900000 */
[----:B------:R-:W1:Y:S02]  /*a5b0*/  @!P0 SYNCS.PHASECHK.TRANS64 P0, [R6+URZ], R5 ;  /* 0x00000005060085a7 */ /* 0x000e64000800007f */
[----:B-1----:R-:W-:Y:S05]  /*a5c0*/  @!P0 BRA `(.L_x_200) ;  /* 0xfffffffc00f08947 */ /* 0x002fea000383ffff */
[----:B------:R-:W-:Y:S05]  /*a5d0*/  BRA `(.L_x_229) ;  /* 0xfffffff400007947 */ /* 0x000fea000383ffff */
.L_x_201:
[----:B0-----:R0:W1:Y:S02]  /*a5e0*/  SYNCS.PHASECHK.TRANS64.TRYWAIT P0, [R9+URZ], R4 ;  /* 0x00000004090075a7 */ /* 0x001064000800017f */
[----:B-1----:R-:W-:Y:S05]  /*a5f0*/  @!P0 NANOSLEEP.SYNCS 0x989680 ;  /* 0x009896800000895d */ /* 0x002fea0003900000 */
[----:B------:R-:W1:Y:S02]  /*a600*/  @!P0 SYNCS.PHASECHK.TRANS64 P0, [R9+URZ], R4 ;  /* 0x00000004090085a7 */ /* 0x000e64000800007f */
[----:B-1----:R-:W-:Y:S05]  /*a610*/  @!P0 BRA `(.L_x_201) ;  /* 0xfffffffc00f08947 */ /* 0x002fea000383ffff */
[----:B------:R-:W-:Y:S05]  /*a620*/  BRA `(.L_x_230) ;  /* 0xfffffff400107947 */ /* 0x000fea000383ffff */
.L_x_202:
[----:B0-----:R0:W1:Y:S02]  /*a630*/  SYNCS.PHASECHK.TRANS64.TRYWAIT P0, [R6+URZ], R5 ;  /* 0x00000005060075a7 */ /* 0x001064000800017f */
[----:B-1----:R-:W-:Y:S05]  /*a640*/  @!P0 NANOSLEEP.SYNCS 0x989680 ;  /* 0x009896800000895d */ /* 0x002fea0003900000 */
[----:B------:R-:W1:Y:S02]  /*a650*/  @!P0 SYNCS.PHASECHK.TRANS64 P0, [R6+URZ], R5 ;  /* 0x00000005060085a7 */ /* 0x000e64000800007f */
[----:B-1----:R-:W-:Y:S05]  /*a660*/  @!P0 BRA `(.L_x_202) ;  /* 0xfffffffc00f08947 */ /* 0x002fea000383ffff */
[----:B------:R-:W-:Y:S05]  /*a670*/  BRA `(.L_x_231) ;  /* 0xfffffff400207947 */ /* 0x000fea000383ffff */
.L_x_203:
[----:B0-----:R0:W1:Y:S02]  /*a680*/  SYNCS.PHASECHK.TRANS64.TRYWAIT P0, [R9+URZ], R4 ;  /* 0x00000004090075a7 */ /* 0x001064000800017f */
[----:B-1----:R-:W-:Y:S05]  /*a690*/  @!P0 NANOSLEEP.SYNCS 0x989680 ;  /* 0x009896800000895d */ /* 0x002fea0003900000 */
[----:B------:R-:W1:Y:S02]  /*a6a0*/  @!P0 SYNCS.PHASECHK.TRANS64 P0, [R9+URZ], R4 ;  /* 0x00000004090085a7 */ /* 0x000e64000800007f */
[----:B-1----:R-:W-:Y:S05]  /*a6b0*/  @!P0 BRA `(.L_x_203) ;  /* 0xfffffffc00f08947 */ /* 0x002fea000383ffff */
[----:B------:R-:W-:Y:S05]  /*a6c0*/  BRA `(.L_x_232) ;  /* 0xfffffff400307947 */ /* 0x000fea000383ffff */
.L_x_204:
[----:B0-----:R0:W1:Y:S02]  /*a6d0*/  SYNCS.PHASECHK.TRANS64.TRYWAIT P0, [R6+URZ], R5 ;  /* 0x00000005060075a7 */ /* 0x001064000800017f */
[----:B-1----:R-:W-:Y:S05]  /*a6e0*/  @!P0 NANOSLEEP.SYNCS 0x989680 ;  /* 0x009896800000895d */ /* 0x002fea0003900000 */
[----:B------:R-:W1:Y:S02]  /*a6f0*/  @!P0 SYNCS.PHASECHK.TRANS64 P0, [R6+URZ], R5 ;  /* 0x00000005060085a7 */ /* 0x000e64000800007f */
[----:B-1----:R-:W-:Y:S05]  /*a700*/  @!P0 BRA `(.L_x_204) ;  /* 0xfffffffc00f08947 */ /* 0x002fea000383ffff */
[----:B------:R-:W-:Y:S05]  /*a710*/  BRA `(.L_x_233) ;  /* 0xfffffff400407947 */ /* 0x000fea000383ffff */
.L_x_205:
[----:B0-----:R0:W1:Y:S02]  /*a720*/  SYNCS.PHASECHK.TRANS64.TRYWAIT P0, [R9+URZ], R4 ;  /* 0x00000004090075a7 */ /* 0x001064000800017f */
[----:B-1----:R-:W-:Y:S05]  /*a730*/  @!P0 NANOSLEEP.SYNCS 0x989680 ;  /* 0x009896800000895d */ /* 0x002fea0003900000 */
[----:B------:R-:W1:Y:S02]  /*a740*/  @!P0 SYNCS.PHASECHK.TRANS64 P0, [R9+URZ], R4 ;  /* 0x00000004090085a7 */ /* 0x000e64000800007f */
[----:B-1----:R-:W-:Y:S05]  /*a750*/  @!P0 BRA `(.L_x_205) ;  /* 0xfffffffc00f08947 */ /* 0x002fea000383ffff */
[----:B------:R-:W-:Y:S05]  /*a760*/  BRA `(.L_x_234) ;  /* 0xfffffff400507947 */ /* 0x000fea000383ffff */
.L_x_206:
[----:B0-----:R0:W1:Y:S02]  /*a770*/  SYNCS.PHASECHK.TRANS64.TRYWAIT P0, [R6+URZ], R5 ;  /* 0x00000005060075a7 */ /* 0x001064000800017f */
[----:B-1----:R-:W-:Y:S05]  /*a780*/  @!P0 NANOSLEEP.SYNCS 0x989680 ;  /* 0x009896800000895d */ /* 0x002fea0003900000 */
[----:B------:R-:W1:Y:S02]  /*a790*/  @!P0 SYNCS.PHASECHK.TRANS64 P0, [R6+URZ], R5 ;  /* 0x00000005060085a7 */ /* 0x000e64000800007f */
[----:B-1----:R-:W-:Y:S05]  /*a7a0*/  @!P0 BRA `(.L_x_206) ;  /* 0xfffffffc00f08947 */ /* 0x002fea000383ffff */
[----:B------:R-:W-:Y:S05]  /*a7b0*/  BRA `(.L_x_235) ;  /* 0xfffffff400607947 */ /* 0x000fea000383ffff */
.L_x_207:
[----:B0-----:R0:W1:Y:S02]  /*a7c0*/  SYNCS.PHASECHK.TRANS64.TRYWAIT P0, [R9+URZ], R4 ;  /* 0x00000004090075a7 */ /* 0x001064000800017f */
[----:B-1----:R-:W-:Y:S05]  /*a7d0*/  @!P0 NANOSLEEP.SYNCS 0x989680 ;  /* 0x009896800000895d */ /* 0x002fea0003900000 */
[----:B------:R-:W1:Y:S02]  /*a7e0*/  @!P0 SYNCS.PHASECHK.TRANS64 P0, [R9+URZ], R4 ;  /* 0x00000004090085a7 */ /* 0x000e64000800007f */
[----:B-1----:R-:W-:Y:S05]  /*a7f0*/  @!P0 BRA `(.L_x_207) ;  /* 0xfffffffc00f08947 */ /* 0x002fea000383ffff */
[----:B------:R-:W-:Y:S05]  /*a800*/  BRA `(.L_x_236) ;  /* 0xfffffff400707947 */ /* 0x000fea000383ffff */
.L_x_208:
[----:B0-----:R0:W1:Y:S02]  /*a810*/  SYNCS.PHASECHK.TRANS64.TRYWAIT P0, [R6+URZ], R5 ;  /* 0x00000005060075a7 */ /* 0x001064000800017f */
[----:B-1----:R-:W-:Y:S05]  /*a820*/  @!P0 NANOSLEEP.SYNCS 0x989680 ;  /* 0x009896800000895d */ /* 0x002fea0003900000 */
[----:B------:R-:W1:Y:S02]  /*a830*/  @!P0 SYNCS.PHASECHK.TRANS64 P0, [R6+URZ], R5 ;  /* 0x00000005060085a7 */ /* 0x000e64000800007f */
[----:B-1----:R-:W-:Y:S05]  /*a840*/  @!P0 BRA `(.L_x_208) ;  /* 0xfffffffc00f08947 */ /* 0x002fea000383ffff */
[----:B------:R-:W-:Y:S05]  /*a850*/  BRA `(.L_x_237) ;  /* 0xfffffff400807947 */ /* 0x000fea000383ffff */
.L_x_209:
[----:B0-----:R0:W1:Y:S02]  /*a860*/  SYNCS.PHASECHK.TRANS64.TRYWAIT P0, [R9+URZ], R4 ;  /* 0x00000004090075a7 */ /* 0x001064000800017f */
[----:B-1----:R-:W-:Y:S05]  /*a870*/  @!P0 NANOSLEEP.SYNCS 0x989680 ;  /* 0x009896800000895d */ /* 0x002fea0003900000 */
[----:B------:R-:W1:Y:S02]  /*a880*/  @!P0 SYNCS.PHASECHK.TRANS64 P0, [R9+URZ], R4 ;  /* 0x00000004090085a7 */ /* 0x000e64000800007f */
[----:B-1----:R-:W-:Y:S05]  /*a890*/  @!P0 BRA `(.L_x_209) ;  /* 0xfffffffc00f08947 */ /* 0x002fea000383ffff */
[----:B------:R-:W-:Y:S05]  /*a8a0*/  BRA `(.L_x_238) ;  /* 0xfffffff400907947 */ /* 0x000fea000383ffff */
.L_x_210:
[----:B0-----:R0:W1:Y:S02]  /*a8b0*/  SYNCS.PHASECHK.TRANS64.TRYWAIT P0, [R6+URZ], R5 ;  /* 0x00000005060075a7 */ /* 0x001064000800017f */
[----:B-1----:R-:W-:Y:S05]  /*a8c0*/  @!P0 NANOSLEEP.SYNCS 0x989680 ;  /* 0x009896800000895d */ /* 0x002fea0003900000 */
[----:B------:R-:W1:Y:S02]  /*a8d0*/  @!P0 SYNCS.PHASECHK.TRANS64 P0, [R6+URZ], R5 ;  /* 0x00000005060085a7 */ /* 0x000e64000800007f */
[----:B-1----:R-:W-:Y:S05]  /*a8e0*/  @!P0 BRA `(.L_x_210) ;  /* 0xfffffffc00f08947 */ /* 0x002fea000383ffff */
[----:B------:R-:W-:Y:S05]  /*a8f0*/  BRA `(.L_x_239) ;  /* 0xfffffff400a07947 */ /* 0x000fea000383ffff */
.L_x_211:
[----:B0-----:R0:W1:Y:S02]  /*a900*/  SYNCS.PHASECHK.TRANS64.TRYWAIT P0, [R9+URZ], R4 ;  /* 0x00000004090075a7 */ /* 0x001064000800017f */
[----:B-1----:R-:W-:Y:S05]  /*a910*/  @!P0 NANOSLEEP.SYNCS 0x989680 ;  /* 0x009896800000895d */ /* 0x002fea0003900000 */
[----:B------:R-:W1:Y:S02]  /*a920*/  @!P0 SYNCS.PHASECHK.TRANS64 P0, [R9+URZ], R4 ;  /* 0x00000004090085a7 */ /* 0x000e64000800007f */
[----:B-1----:R-:W-:Y:S05]  /*a930*/  @!P0 BRA `(.L_x_211) ;  /* 0xfffffffc00f08947 */ /* 0x002fea000383ffff */
[----:B------:R-:W-:Y:S05]  /*a940*/  BRA `(.L_x_240) ;  /* 0xfffffff400b07947 */ /* 0x000fea000383ffff */
.L_x_212:
[----:B0-----:R0:W1:Y:S02]  /*a950*/  SYNCS.PHASECHK.TRANS64.TRYWAIT P0, [R6+URZ], R5 ;  /* 0x00000005060075a7 */ /* 0x001064000800017f */
[----:B-1----:R-:W-:Y:S05]  /*a960*/  @!P0 NANOSLEEP.SYNCS 0x989680 ;  /* 0x009896800000895d */ /* 0x002fea0003900000 */
[----:B------:R-:W1:Y:S02]  /*a970*/  @!P0 SYNCS.PHASECHK.TRANS64 P0, [R6+URZ], R5 ;  /* 0x00000005060085a7 */ /* 0x000e64000800007f */
[----:B-1----:R-:W-:Y:S05]  /*a980*/  @!P0 BRA `(.L_x_212) ;  /* 0xfffffffc00f08947 */ /* 0x002fea000383ffff */
[----:B------:R-:W-:Y:S05]  /*a990*/  BRA `(.L_x_241) ;  /* 0xfffffff400b87947 */ /* 0x000fea000383ffff */
.L_x_242:
[----:B------:R-:W-:-:S00]  /*a9a0*/  BRA `(.L_x_242) ;  /* 0xfffffffc00fc7947 */ /* 0x000fc0000383ffff */
[----:B------:R-:W-:-:S00]  /*a9b0*/  NOP ;  /* 0x0000000000007918 */ /* 0x000fc00000000000 */
        /* <DEDUP_REMOVED lines=12> */
.L_x_243:


//--------------------- .nv.shared._ZN7cutlass13device_kernelINS_4gemm6kernel13GemmUniversalIN4cute5tupleIJiiiiEEENS1_10collective13CollectiveMmaINS1_37MainloopSm90TmaGmmaWarpSpecializedFP8ILi22ENS5_IJNS4_1CILi1EEENSA_ILi2EEESB_EEENS1_35KernelTmaWarpSpecializedCooperativeEEENS5_IJNSA_ILi256EEENSA_ILi64EEENSA_ILi32EEEEEENS_12float_e5m2_tENS5_IJlSB_lEEESK_SL_NS4_8TiledMMAINS4_8MMA_AtomIJNS4_4SM904GMMA30MMA_64x64x32_F32E5M2E5M2_SS_TNILNSP_7ScaleInE1ELSR_1EEEEEENS4_6LayoutINS5_IJSC_SB_SB_EEENS5_IJSB_NSA_ILi0EEESW_EEEEENS5_IJNS4_10UnderscoreESZ_SZ_EEEEENS4_23SM90_TMA_LOAD_MULTICASTENS4_14ComposedLayoutINS4_7SwizzleILi1ELi4ELi3EEENS4_18smem_ptr_flag_bitsILi8EEENSU_INS5_IJNSA_ILi8EEESI_EEENS5_IJSI_SB_EEEEEEEvNS4_8identityENS4_13SM90_TMA_LOADES1C_vS1D_EENS_8epilogue10collective6detail29Sm90TmaWarpSpecializedAdapterINS1H_15DefaultEpilogueISK_SL_SL_NS1G_6thread17LinearCombinationISK_Li1EffLNS1L_9ScaleType4KindE0ELNS_15FloatRoundStyleE2ESK_EENS1_15EpilogueDefaultEEEEEvvEEEEvNT_6ParamsE --------------------------
	.section	.nv.shared._ZN7cutlass13device_kernelINS_4gemm6kernel13GemmUniversalIN4cute5tupleIJiiiiEEENS1_10collective13CollectiveMmaINS1_37MainloopSm90TmaGmmaWarpSpecializedFP8ILi22ENS5_IJNS4_1CILi1EEENSA_ILi2EEESB_EEENS1_35KernelTmaWarpSpecializedCooperativeEEENS5_IJNSA_ILi256EEENSA_ILi64EEENSA_ILi32EEEEEENS_12float_e5m2_tENS5_IJlSB_lEEESK_SL_NS4_8TiledMMAINS4_8MMA_AtomIJNS4_4SM904GMMA30MMA_64x64x32_F32E5M2E5M2_SS_TNILNSP_7ScaleInE1ELSR_1EEEEEENS4_6LayoutINS5_IJSC_SB_SB_EEENS5_IJSB_NSA_ILi0EEESW_EEEEENS5_IJNS4_10UnderscoreESZ_SZ_EEEEENS4_23SM90_TMA_LOAD_MULTICASTENS4_14ComposedLayoutINS4_7SwizzleILi1ELi4ELi3EEENS4_18smem_ptr_flag_bitsILi8EEENSU_INS5_IJNSA_ILi8EEESI_EEENS5_IJSI_SB_EEEEEEEvNS4_8identityENS4_13SM90_TMA_LOADES1C_vS1D_EENS_8epilogue10collective6detail29Sm90TmaWarpSpecializedAdapterINS1H_15DefaultEpilogueISK_SL_SL_NS1G_6thread17LinearCombinationISK_Li1EffLNS1L_9ScaleType4KindE0ELNS_15FloatRoundStyleE2ESK_EENS1_15EpilogueDefaultEEEEEvvEEEEvNT_6ParamsE,"aw",@nobits
	.sectionflags	@""
	.align	16
	.zero		1024


//--------------------- .nv.shared.reserved.0     --------------------------
	.section	.nv.shared.reserved.0,"aw",@nobits
	.weak		__nv_reservedSMEM_offset_0_alias
	.size		__nv_reservedSMEM_offset_0_alias, 0, 0
	.other		__nv_reservedSMEM_offset_0_alias,@"STO_CUDA_RESERVED_SHARED STV_DEFAULT"
__nv_reservedSMEM_offset_0_alias:
	.zero		0


//--------------------- .nv.global                --------------------------
	.section	.nv.global,"aw",@nobits
.nv.global:
	.type		_ZN40_INTERNAL_b71e5cba_4_k_cu_6bb79219_283494cute1_E,@object
	.size		_ZN40_INTERNAL_b71e5cba_4_k_cu_6bb79219_283494cute1_E,(_ZN40_INTERNAL_b71e5cba_4_k_cu_6bb79219_283494cuda3std3__45__cpo6cbeginE - _ZN40_INTERNAL_b71e5cba_4_k_cu_6bb79219_283494cute1_E)
_ZN40_INTERNAL_b71e5cba_4_k_cu_6bb79219_283494cute1_E:
	.zero		1
	.type		_ZN40_INTERNAL_b71e5cba_4_k_cu_6bb79219_283494cuda3std3__45__cpo6cbeginE,@object
	.size		_ZN40_INTERNAL_b71e5cba_4_k_cu_6bb79219_283494cuda3std3__45__cpo6cbeginE,(_ZN40_INTERNAL_b71e5cba_4_k_cu_6bb79219_283494cuda3std3__48in_placeE - _ZN40_INTERNAL_b71e5cba_4_k_cu_6bb79219_283494cuda3std3__45__cpo6cbeginE)
_ZN40_INTERNAL_b71e5cba_4_k_cu_6bb79219_283494cuda3std3__45__cpo6cbeginE:
	.zero		1
	.type		_ZN40_INTERNAL_b71e5cba_4_k_cu_6bb79219_283494cuda3std3__48in_placeE,@object
	.size		_ZN40_INTERNAL_b71e5cba_4_k_cu_6bb79219_283494cuda3std3__48in_placeE,(_ZN40_INTERNAL_b71e5cba_4_k_cu_6bb79219_283494cuda3std6ranges3__45__cpo9iter_moveE - _ZN40_INTERNAL_b71e5cba_4_k_cu_6bb79219_283494cuda3std3__48in_placeE)
_ZN40_INTERNAL_b71e5cba_4_k_cu_6bb79219_283494cuda3std3__48in_placeE:
	.zero		1
	.type		_ZN40_INTERNAL_b71e5cba_4_k_cu_6bb79219_283494cuda3std6ranges3__45__cpo9iter_moveE,@object
	.size		_ZN40_INTERNAL_b71e5cba_4_k_cu_6bb79219_283494cuda3std6ranges3__45__cpo9iter_moveE,(_ZN40_INTERNAL_b71e5cba_4_k_cu_6bb79219_283494cuda3std3__45__cpo5beginE - _ZN40_INTERNAL_b71e5cba_4_k_cu_6bb79219_283494cuda3std6ranges3__45__cpo9iter_moveE)
_ZN40_INTERNAL_b71e5cba_4_k_cu_6bb79219_283494cuda3std6ranges3__45__cpo9iter_moveE:
	.zero		1
	.type		_ZN40_INTERNAL_b71e5cba_4_k_cu_6bb79219_283494cuda3std3__45__cpo5beginE,@object
	.size		_ZN40_INTERNAL_b71e5cba_4_k_cu_6bb79219_283494cuda3std3__45__cpo5beginE,(_ZN40_INTERNAL_b71e5cba_4_k_cu_6bb79219_283494cuda3std3__442_GLOBAL__N__b71e5cba_4_k_cu_6bb79219_283496ignoreE - _ZN40_INTERNAL_b71e5cba_4_k_cu_6bb79219_283494cuda3std3__45__cpo5beginE)
_ZN40_INTERNAL_b71e5cba_4_k_cu_6bb79219_283494cuda3std3__45__cpo5beginE:
	.zero		1
	.type		_ZN40_INTERNAL_b71e5cba_4_k_cu_6bb79219_283494cuda3std3__442_GLOBAL__N__b71e5cba_4_k_cu_6bb79219_283496ignoreE,@object
	.size		_ZN40_INTERNAL_b71e5cba_4_k_cu_6bb79219_283494cuda3std3__442_GLOBAL__N__b71e5cba_4_k_cu_6bb79219_283496ignoreE,(_ZN40_INTERNAL_b71e5cba_4_k_cu_6bb79219_283494cute7productE - _ZN40_INTERNAL_b71e5cba_4_k_cu_6bb79219_283494cuda3std3__442_GLOBAL__N__b71e5cba_4_k_cu_6bb79219_283496ignoreE)
_ZN40_INTERNAL_b71e5cba_4_k_cu_6bb79219_283494cuda3std3__442_GLOBAL__N__b71e5cba_4_k_cu_6bb79219_283496ignoreE:
	.zero		1
	.type		_ZN40_INTERNAL_b71e5cba_4_k_cu_6bb79219_283494cute7productE,@object
	.size		_ZN40_INTERNAL_b71e5cba_4_k_cu_6bb79219_283494cute7productE,(_ZN40_INTERNAL_b71e5cba_4_k_cu_6bb79219_283494cuda3std3__45__cpo3endE - _ZN40_INTERNAL_b71e5cba_4_k_cu_6bb79219_283494cute7productE)
_ZN40_INTERNAL_b71e5cba_4_k_cu_6bb79219_283494cute7productE:
	.zero		1
	.type		_ZN40_INTERNAL_b71e5cba_4_k_cu_6bb79219_283494cuda3std3__45__cpo3endE,@object
	.size		_ZN40_INTERNAL_b71e5cba_4_k_cu_6bb79219_283494cuda3std3__45__cpo3endE,(_ZN40_INTERNAL_b71e5cba_4_k_cu_6bb79219_283494cuda3std3__419piecewise_constructE - _ZN40_INTERNAL_b71e5cba_4_k_cu_6bb79219_283494cuda3std3__45__cpo3endE)
_ZN40_INTERNAL_b71e5cba_4_k_cu_6bb79219_283494cuda3std3__45__cpo3endE:
	.zero		1
	.type		_ZN40_INTERNAL_b71e5cba_4_k_cu_6bb79219_283494cuda3std3__419piecewise_constructE,@object
	.size		_ZN40_INTERNAL_b71e5cba_4_k_cu_6bb79219_283494cuda3std3__419piecewise_constructE,(_ZN40_INTERNAL_b71e5cba_4_k_cu_6bb79219_283494cuda3std3__45__cpo4cendE - _ZN40_INTERNAL_b71e5cba_4_k_cu_6bb79219_283494cuda3std3__419piecewise_constructE)
_ZN40_INTERNAL_b71e5cba_4_k_cu_6bb79219_283494cuda3std3__419piecewise_constructE:
	.zero		1
	.type		_ZN40_INTERNAL_b71e5cba_4_k_cu_6bb79219_283494cuda3std3__45__cpo4cendE,@object
	.size		_ZN40_INTERNAL_b71e5cba_4_k_cu_6bb79219_283494cuda3std3__45__cpo4cendE,(_ZN40_INTERNAL_b71e5cba_4_k_cu_6bb79219_283494cuda3std6ranges3__45__cpo4swapE - _ZN40_INTERNAL_b71e5cba_4_k_cu_6bb79219_283494cuda3std3__45__cpo4cendE)
_ZN40_INTERNAL_b71e5cba_4_k_cu_6bb79219_283494cuda3std3__45__cpo4cendE:
	.zero		1
	.type		_ZN40_INTERNAL_b71e5cba_4_k_cu_6bb79219_283494cuda3std6ranges3__45__cpo4swapE,@object
	.size		_ZN40_INTERNAL_b71e5cba_4_k_cu_6bb79219_283494cuda3std6ranges3__45__cpo4swapE,(.L_7 - _ZN40_INTERNAL_b71e5cba_4_k_cu_6bb79219_283494cuda3std6ranges3__45__cpo4swapE)
_ZN40_INTERNAL_b71e5cba_4_k_cu_6bb79219_283494cuda3std6ranges3__45__cpo4swapE:
	.zero		1
.L_7:


//--------------------- .nv.constant0._ZN7cutlass13device_kernelINS_4gemm6kernel13GemmUniversalIN4cute5tupleIJiiiiEEENS1_10collective13CollectiveMmaINS1_37MainloopSm90TmaGmmaWarpSpecializedFP8ILi22ENS5_IJNS4_1CILi1EEENSA_ILi2EEESB_EEENS1_35KernelTmaWarpSpecializedCooperativeEEENS5_IJNSA_ILi256EEENSA_ILi64EEENSA_ILi32EEEEEENS_12float_e5m2_tENS5_IJlSB_lEEESK_SL_NS4_8TiledMMAINS4_8MMA_AtomIJNS4_4SM904GMMA30MMA_64x64x32_F32E5M2E5M2_SS_TNILNSP_7ScaleInE1ELSR_1EEEEEENS4_6LayoutINS5_IJSC_SB_SB_EEENS5_IJSB_NSA_ILi0EEESW_EEEEENS5_IJNS4_10UnderscoreESZ_SZ_EEEEENS4_23SM90_TMA_LOAD_MULTICASTENS4_14ComposedLayoutINS4_7SwizzleILi1ELi4ELi3EEENS4_18smem_ptr_flag_bitsILi8EEENSU_INS5_IJNSA_ILi8EEESI_EEENS5_IJSI_SB_EEEEEEEvNS4_8identityENS4_13SM90_TMA_LOADES1C_vS1D_EENS_8epilogue10collective6detail29Sm90TmaWarpSpecializedAdapterINS1H_15DefaultEpilogueISK_SL_SL_NS1G_6thread17LinearCombinationISK_Li1EffLNS1L_9ScaleType4KindE0ELNS_15FloatRoundStyleE2ESK_EENS1_15EpilogueDefaultEEEEEvvEEEEvNT_6ParamsE --------------------------
	.section	.nv.constant0._ZN7cutlass13device_kernelINS_4gemm6kernel13GemmUniversalIN4cute5tupleIJiiiiEEENS1_10collective13CollectiveMmaINS1_37MainloopSm90TmaGmmaWarpSpecializedFP8ILi22ENS5_IJNS4_1CILi1EEENSA_ILi2EEESB_EEENS1_35KernelTmaWarpSpecializedCooperativeEEENS5_IJNSA_ILi256EEENSA_ILi64EEENSA_ILi32EEEEEENS_12float_e5m2_tENS5_IJlSB_lEEESK_SL_NS4_8TiledMMAINS4_8MMA_AtomIJNS4_4SM904GMMA30MMA_64x64x32_F32E5M2E5M2_SS_TNILNSP_7ScaleInE1ELSR_1EEEEEENS4_6LayoutINS5_IJSC_SB_SB_EEENS5_IJSB_NSA_ILi0EEESW_EEEEENS5_IJNS4_10UnderscoreESZ_SZ_EEEEENS4_23SM90_TMA_LOAD_MULTICASTENS4_14ComposedLayoutINS4_7SwizzleILi1ELi4ELi3EEENS4_18smem_ptr_flag_bitsILi8EEENSU_INS5_IJNSA_ILi8EEESI_EEENS5_IJSI_SB_EEEEEEEvNS4_8identityENS4_13SM90_TMA_LOADES1C_vS1D_EENS_8epilogue10collective6detail29Sm90TmaWarpSpecializedAdapterINS1H_15DefaultEpilogueISK_SL_SL_NS1G_6thread17LinearCombinationISK_Li1EffLNS1L_9ScaleType4KindE0ELNS_15FloatRoundStyleE2ESK_EENS1_15EpilogueDefaultEEEEEvvEEEEvNT_6ParamsE,"a",@progbits
	.sectionflags	@""
	.align	4
.nv.constant0._ZN7cutlass13device_kernelINS_4gemm6kernel13GemmUniversalIN4cute5tupleIJiiiiEEENS1_10collective13CollectiveMmaINS1_37MainloopSm90TmaGmmaWarpSpecializedFP8ILi22ENS5_IJNS4_1CILi1EEENSA_ILi2EEESB_EEENS1_35KernelTmaWarpSpecializedCooperativeEEENS5_IJNSA_ILi256EEENSA_ILi64EEENSA_ILi32EEEEEENS_12float_e5m2_tENS5_IJlSB_lEEESK_SL_NS4_8TiledMMAINS4_8MMA_AtomIJNS4_4SM904GMMA30MMA_64x64x32_F32E5M2E5M2_SS_TNILNSP_7ScaleInE1ELSR_1EEEEEENS4_6LayoutINS5_IJSC_SB_SB_EEENS5_IJSB_NSA_ILi0EEESW_EEEEENS5_IJNS4_10UnderscoreESZ_SZ_EEEEENS4_23SM90_TMA_LOAD_MULTICASTENS4_14ComposedLayoutINS4_7SwizzleILi1ELi4ELi3EEENS4_18smem_ptr_flag_bitsILi8EEENSU_INS5_IJNSA_ILi8EEESI_EEENS5_IJSI_SB_EEEEEEEvNS4_8identityENS4_13SM90_TMA_LOADES1C_vS1D_EENS_8epilogue10collective6detail29Sm90TmaWarpSpecializedAdapterINS1H_15DefaultEpilogueISK_SL_SL_NS1G_6thread17LinearCombinationISK_Li1EffLNS1L_9ScaleType4KindE0ELNS_15FloatRoundStyleE2ESK_EENS1_15EpilogueDefaultEEEEEvvEEEEvNT_6ParamsE:
	.zero		1664


//--------------------- SYMBOLS --------------------------

	.type		.nv.reservedSmem.offset0,@object
	.size		.nv.reservedSmem.offset0,0x4
